//
// Generated by NVIDIA NVVM Compiler
//
// Compiler Build ID: CL-36424714
// Cuda compilation tools, release 13.0, V13.0.88
// Based on NVVM 20.0.0
//

.version 9.0
.target sm_100
.address_size 64

	// .globl	_Z17naive_cuda_matmulPfS_S_jjj
// _ZZ17tiled_cuda_matmulPfS_S_jjjjE2As has been demoted
// _ZZ17tiled_cuda_matmulPfS_S_jjjjE2Bs has been demoted

.visible .entry _Z17naive_cuda_matmulPfS_S_jjj(
	.param .u64 .ptr .align 1 _Z17naive_cuda_matmulPfS_S_jjj_param_0,
	.param .u64 .ptr .align 1 _Z17naive_cuda_matmulPfS_S_jjj_param_1,
	.param .u64 .ptr .align 1 _Z17naive_cuda_matmulPfS_S_jjj_param_2,
	.param .u32 _Z17naive_cuda_matmulPfS_S_jjj_param_3,
	.param .u32 _Z17naive_cuda_matmulPfS_S_jjj_param_4,
	.param .u32 _Z17naive_cuda_matmulPfS_S_jjj_param_5
)
{
	.reg .pred 	%p<13>;
	.reg .b32 	%r<92>;
	.reg .b32 	%f<68>;
	.reg .b64 	%rd<69>;

	ld.param.u64 	%rd3, [_Z17naive_cuda_matmulPfS_S_jjj_param_0];
	ld.param.u64 	%rd4, [_Z17naive_cuda_matmulPfS_S_jjj_param_1];
	ld.param.u64 	%rd5, [_Z17naive_cuda_matmulPfS_S_jjj_param_2];
	ld.param.u32 	%r46, [_Z17naive_cuda_matmulPfS_S_jjj_param_3];
	ld.param.u32 	%r44, [_Z17naive_cuda_matmulPfS_S_jjj_param_4];
	ld.param.u32 	%r45, [_Z17naive_cuda_matmulPfS_S_jjj_param_5];
	cvta.to.global.u64 	%rd1, %rd5;
	cvta.to.global.u64 	%rd2, %rd4;
	mov.u32 	%r47, %ctaid.y;
	mov.u32 	%r48, %ntid.y;
	mov.u32 	%r49, %tid.y;
	mad.lo.s32 	%r1, %r47, %r48, %r49;
	mov.u32 	%r50, %ctaid.x;
	mov.u32 	%r51, %ntid.x;
	mul.lo.s32 	%r2, %r50, %r51;
	mov.u32 	%r3, %tid.x;
	add.s32 	%r4, %r2, %r3;
	setp.ge.u32 	%p1, %r1, %r46;
	setp.ge.u32 	%p2, %r4, %r45;
	or.pred  	%p3, %p1, %p2;
	@%p3 bra 	$L__BB0_14;
	setp.eq.s32 	%p4, %r44, 0;
	mov.f32 	%f67, 0f00000000;
	@%p4 bra 	$L__BB0_13;
	mul.lo.s32 	%r5, %r44, %r1;
	and.b32  	%r6, %r44, 7;
	setp.lt.u32 	%p5, %r44, 8;
	mov.f32 	%f67, 0f00000000;
	mov.b32 	%r90, 0;
	@%p5 bra 	$L__BB0_5;
	and.b32  	%r90, %r44, -8;
	neg.s32 	%r88, %r90;
	add.s32 	%r53, %r3, %r45;
	add.s32 	%r87, %r53, %r2;
	shl.b32 	%r10, %r45, 3;
	shl.b32 	%r54, %r45, 1;
	add.s32 	%r86, %r4, %r54;
	mad.lo.s32 	%r85, %r45, 3, %r4;
	shl.b32 	%r55, %r45, 2;
	add.s32 	%r84, %r4, %r55;
	mad.lo.s32 	%r83, %r45, 5, %r4;
	mad.lo.s32 	%r82, %r45, 6, %r4;
	mad.lo.s32 	%r81, %r45, 7, %r4;
	add.s32 	%r79, %r5, 3;
	mov.f32 	%f67, 0f00000000;
	mov.u32 	%r80, %r4;
$L__BB0_4:
	.pragma "nounroll";
	add.s32 	%r56, %r79, -3;
	mul.wide.u32 	%rd6, %r56, 4;
	add.s64 	%rd7, %rd2, %rd6;
	ld.global.f32 	%f17, [%rd7];
	mul.wide.u32 	%rd8, %r80, 4;
	add.s64 	%rd9, %rd1, %rd8;
	ld.global.f32 	%f18, [%rd9];
	fma.rn.f32 	%f19, %f17, %f18, %f67;
	add.s32 	%r57, %r79, -2;
	mul.wide.u32 	%rd10, %r57, 4;
	add.s64 	%rd11, %rd2, %rd10;
	ld.global.f32 	%f20, [%rd11];
	mul.wide.u32 	%rd12, %r87, 4;
	add.s64 	%rd13, %rd1, %rd12;
	ld.global.f32 	%f21, [%rd13];
	fma.rn.f32 	%f22, %f20, %f21, %f19;
	add.s32 	%r58, %r79, -1;
	mul.wide.u32 	%rd14, %r58, 4;
	add.s64 	%rd15, %rd2, %rd14;
	ld.global.f32 	%f23, [%rd15];
	mul.wide.u32 	%rd16, %r86, 4;
	add.s64 	%rd17, %rd1, %rd16;
	ld.global.f32 	%f24, [%rd17];
	fma.rn.f32 	%f25, %f23, %f24, %f22;
	add.s32 	%r59, %r79, 4;
	mul.wide.u32 	%rd18, %r79, 4;
	add.s64 	%rd19, %rd2, %rd18;
	ld.global.f32 	%f26, [%rd19];
	mul.wide.u32 	%rd20, %r85, 4;
	add.s64 	%rd21, %rd1, %rd20;
	ld.global.f32 	%f27, [%rd21];
	fma.rn.f32 	%f28, %f26, %f27, %f25;
	add.s32 	%r60, %r79, 1;
	mul.wide.u32 	%rd22, %r60, 4;
	add.s64 	%rd23, %rd2, %rd22;
	ld.global.f32 	%f29, [%rd23];
	mul.wide.u32 	%rd24, %r84, 4;
	add.s64 	%rd25, %rd1, %rd24;
	ld.global.f32 	%f30, [%rd25];
	fma.rn.f32 	%f31, %f29, %f30, %f28;
	add.s32 	%r61, %r79, 2;
	mul.wide.u32 	%rd26, %r61, 4;
	add.s64 	%rd27, %rd2, %rd26;
	ld.global.f32 	%f32, [%rd27];
	mul.wide.u32 	%rd28, %r83, 4;
	add.s64 	%rd29, %rd1, %rd28;
	ld.global.f32 	%f33, [%rd29];
	fma.rn.f32 	%f34, %f32, %f33, %f31;
	add.s32 	%r62, %r79, 3;
	mul.wide.u32 	%rd30, %r62, 4;
	add.s64 	%rd31, %rd2, %rd30;
	ld.global.f32 	%f35, [%rd31];
	mul.wide.u32 	%rd32, %r82, 4;
	add.s64 	%rd33, %rd1, %rd32;
	ld.global.f32 	%f36, [%rd33];
	fma.rn.f32 	%f37, %f35, %f36, %f34;
	mul.wide.u32 	%rd34, %r59, 4;
	add.s64 	%rd35, %rd2, %rd34;
	ld.global.f32 	%f38, [%rd35];
	mul.wide.u32 	%rd36, %r81, 4;
	add.s64 	%rd37, %rd1, %rd36;
	ld.global.f32 	%f39, [%rd37];
	fma.rn.f32 	%f67, %f38, %f39, %f37;
	add.s32 	%r88, %r88, 8;
	add.s32 	%r87, %r87, %r10;
	add.s32 	%r86, %r86, %r10;
	add.s32 	%r85, %r85, %r10;
	add.s32 	%r84, %r84, %r10;
	add.s32 	%r83, %r83, %r10;
	add.s32 	%r82, %r82, %r10;
	add.s32 	%r81, %r81, %r10;
	add.s32 	%r80, %r80, %r10;
	add.s32 	%r79, %r79, 8;
	setp.ne.s32 	%p6, %r88, 0;
	@%p6 bra 	$L__BB0_4;
$L__BB0_5:
	setp.eq.s32 	%p7, %r6, 0;
	@%p7 bra 	$L__BB0_13;
	and.b32  	%r39, %r44, 3;
	setp.lt.u32 	%p8, %r6, 4;
	@%p8 bra 	$L__BB0_8;
	add.s32 	%r63, %r90, %r5;
	mul.wide.u32 	%rd38, %r63, 4;
	add.s64 	%rd39, %rd2, %rd38;
	ld.global.f32 	%f41, [%rd39];
	mad.lo.s32 	%r64, %r90, %r45, %r4;
	mul.wide.u32 	%rd40, %r64, 4;
	add.s64 	%rd41, %rd1, %rd40;
	ld.global.f32 	%f42, [%rd41];
	fma.rn.f32 	%f43, %f41, %f42, %f67;
	add.s32 	%r65, %r63, 1;
	mul.wide.u32 	%rd42, %r65, 4;
	add.s64 	%rd43, %rd2, %rd42;
	ld.global.f32 	%f44, [%rd43];
	add.s32 	%r66, %r64, %r45;
	mul.wide.u32 	%rd44, %r66, 4;
	add.s64 	%rd45, %rd1, %rd44;
	ld.global.f32 	%f45, [%rd45];
	fma.rn.f32 	%f46, %f44, %f45, %f43;
	add.s32 	%r67, %r63, 2;
	mul.wide.u32 	%rd46, %r67, 4;
	add.s64 	%rd47, %rd2, %rd46;
	ld.global.f32 	%f47, [%rd47];
	add.s32 	%r68, %r66, %r45;
	mul.wide.u32 	%rd48, %r68, 4;
	add.s64 	%rd49, %rd1, %rd48;
	ld.global.f32 	%f48, [%rd49];
	fma.rn.f32 	%f49, %f47, %f48, %f46;
	add.s32 	%r69, %r63, 3;
	mul.wide.u32 	%rd50, %r69, 4;
	add.s64 	%rd51, %rd2, %rd50;
	ld.global.f32 	%f50, [%rd51];
	add.s32 	%r70, %r68, %r45;
	mul.wide.u32 	%rd52, %r70, 4;
	add.s64 	%rd53, %rd1, %rd52;
	ld.global.f32 	%f51, [%rd53];
	fma.rn.f32 	%f67, %f50, %f51, %f49;
	add.s32 	%r90, %r90, 4;
$L__BB0_8:
	setp.eq.s32 	%p9, %r39, 0;
	@%p9 bra 	$L__BB0_13;
	setp.eq.s32 	%p10, %r39, 1;
	@%p10 bra 	$L__BB0_11;
	add.s32 	%r71, %r90, %r5;
	mul.wide.u32 	%rd54, %r71, 4;
	add.s64 	%rd55, %rd2, %rd54;
	ld.global.f32 	%f53, [%rd55];
	mad.lo.s32 	%r72, %r90, %r45, %r4;
	mul.wide.u32 	%rd56, %r72, 4;
	add.s64 	%rd57, %rd1, %rd56;
	ld.global.f32 	%f54, [%rd57];
	fma.rn.f32 	%f55, %f53, %f54, %f67;
	add.s32 	%r73, %r71, 1;
	mul.wide.u32 	%rd58, %r73, 4;
	add.s64 	%rd59, %rd2, %rd58;
	ld.global.f32 	%f56, [%rd59];
	add.s32 	%r74, %r72, %r45;
	mul.wide.u32 	%rd60, %r74, 4;
	add.s64 	%rd61, %rd1, %rd60;
	ld.global.f32 	%f57, [%rd61];
	fma.rn.f32 	%f67, %f56, %f57, %f55;
	add.s32 	%r90, %r90, 2;
$L__BB0_11:
	and.b32  	%r75, %r44, 1;
	setp.eq.b32 	%p11, %r75, 1;
	not.pred 	%p12, %p11;
	@%p12 bra 	$L__BB0_13;
	add.s32 	%r76, %r90, %r5;
	mul.wide.u32 	%rd62, %r76, 4;
	add.s64 	%rd63, %rd2, %rd62;
	ld.global.f32 	%f58, [%rd63];
	mad.lo.s32 	%r77, %r90, %r45, %r4;
	mul.wide.u32 	%rd64, %r77, 4;
	add.s64 	%rd65, %rd1, %rd64;
	ld.global.f32 	%f59, [%rd65];
	fma.rn.f32 	%f67, %f58, %f59, %f67;
$L__BB0_13:
	mad.lo.s32 	%r78, %r45, %r1, %r4;
	cvta.to.global.u64 	%rd66, %rd3;
	mul.wide.u32 	%rd67, %r78, 4;
	add.s64 	%rd68, %rd66, %rd67;
	st.global.f32 	[%rd68], %f67;
$L__BB0_14:
	ret;

}
	// .globl	_Z17tiled_cuda_matmulPfS_S_jjjj
.visible .entry _Z17tiled_cuda_matmulPfS_S_jjjj(
	.param .u64 .ptr .align 1 _Z17tiled_cuda_matmulPfS_S_jjjj_param_0,
	.param .u64 .ptr .align 1 _Z17tiled_cuda_matmulPfS_S_jjjj_param_1,
	.param .u64 .ptr .align 1 _Z17tiled_cuda_matmulPfS_S_jjjj_param_2,
	.param .u32 _Z17tiled_cuda_matmulPfS_S_jjjj_param_3,
	.param .u32 _Z17tiled_cuda_matmulPfS_S_jjjj_param_4,
	.param .u32 _Z17tiled_cuda_matmulPfS_S_jjjj_param_5,
	.param .u32 _Z17tiled_cuda_matmulPfS_S_jjjj_param_6
)
{
	.reg .pred 	%p<21>;
	.reg .b32 	%r<84>;
	.reg .b32 	%f<127>;
	.reg .b64 	%rd<14>;
	// demoted variable
	.shared .align 4 .b8 _ZZ17tiled_cuda_matmulPfS_S_jjjjE2As[4096];
	// demoted variable
	.shared .align 4 .b8 _ZZ17tiled_cuda_matmulPfS_S_jjjjE2Bs[4096];
	ld.param.u64 	%rd4, [_Z17tiled_cuda_matmulPfS_S_jjjj_param_1];
	ld.param.u64 	%rd5, [_Z17tiled_cuda_matmulPfS_S_jjjj_param_2];
	ld.param.u32 	%r34, [_Z17tiled_cuda_matmulPfS_S_jjjj_param_3];
	ld.param.u32 	%r35, [_Z17tiled_cuda_matmulPfS_S_jjjj_param_4];
	ld.param.u32 	%r36, [_Z17tiled_cuda_matmulPfS_S_jjjj_param_5];
	ld.param.u32 	%r37, [_Z17tiled_cuda_matmulPfS_S_jjjj_param_6];
	mov.u32 	%r1, %tid.x;
	mov.u32 	%r2, %tid.y;
	mov.u32 	%r38, %ctaid.y;
	mad.lo.s32 	%r3, %r37, %r38, %r2;
	mov.u32 	%r39, %ctaid.x;
	mad.lo.s32 	%r4, %r37, %r39, %r1;
	add.s32 	%r40, %r35, %r37;
	add.s32 	%r41, %r40, -1;
	div.u32 	%r5, %r41, %r37;
	setp.lt.s32 	%p1, %r5, 1;
	mov.f32 	%f125, 0f00000000;
	@%p1 bra 	$L__BB1_20;
	shl.b32 	%r43, %r2, 7;
	mov.u32 	%r44, _ZZ17tiled_cuda_matmulPfS_S_jjjjE2As;
	add.s32 	%r6, %r44, %r43;
	mul.lo.s32 	%r7, %r3, %r35;
	shl.b32 	%r45, %r1, 2;
	mov.u32 	%r46, _ZZ17tiled_cuda_matmulPfS_S_jjjjE2Bs;
	add.s32 	%r8, %r46, %r45;
	max.u32 	%r47, %r37, 1;
	and.b32  	%r9, %r47, 15;
	and.b32  	%r10, %r47, 7;
	and.b32  	%r11, %r47, -16;
	and.b32  	%r12, %r47, 3;
	neg.s32 	%r13, %r11;
	cvta.to.global.u64 	%rd1, %rd4;
	cvta.to.global.u64 	%rd2, %rd5;
	mov.f32 	%f125, 0f00000000;
	mov.b32 	%r77, 0;
$L__BB1_2:
	setp.ge.u32 	%p2, %r3, %r34;
	mul.lo.s32 	%r15, %r77, %r37;
	add.s32 	%r16, %r15, %r1;
	setp.ge.u32 	%p3, %r16, %r35;
	mov.f32 	%f116, 0f00000000;
	or.pred  	%p4, %p2, %p3;
	@%p4 bra 	$L__BB1_4;
	add.s32 	%r48, %r16, %r7;
	mul.wide.u32 	%rd6, %r48, 4;
	add.s64 	%rd7, %rd1, %rd6;
	ld.global.f32 	%f116, [%rd7];
$L__BB1_4:
	setp.ge.u32 	%p5, %r4, %r36;
	add.s32 	%r50, %r6, %r45;
	st.shared.f32 	[%r50], %f116;
	add.s32 	%r17, %r15, %r2;
	setp.ge.u32 	%p6, %r17, %r35;
	mov.f32 	%f117, 0f00000000;
	or.pred  	%p7, %p5, %p6;
	@%p7 bra 	$L__BB1_6;
	mad.lo.s32 	%r51, %r17, %r36, %r4;
	mul.wide.u32 	%rd8, %r51, 4;
	add.s64 	%rd9, %rd2, %rd8;
	ld.global.f32 	%f117, [%rd9];
$L__BB1_6:
	setp.lt.u32 	%p8, %r37, 16;
	add.s32 	%r55, %r46, %r43;
	add.s32 	%r57, %r55, %r45;
	st.shared.f32 	[%r57], %f117;
	bar.sync 	0;
	mov.b32 	%r82, 0;
	@%p8 bra 	$L__BB1_9;
	mov.u32 	%r59, _ZZ17tiled_cuda_matmulPfS_S_jjjjE2As;
	add.s32 	%r60, %r43, %r59;
	add.s32 	%r79, %r60, 32;
	shl.b32 	%r61, %r1, 2;
	mov.u32 	%r62, _ZZ17tiled_cuda_matmulPfS_S_jjjjE2Bs;
	add.s32 	%r63, %r61, %r62;
	add.s32 	%r78, %r63, 1024;
	mov.u32 	%r80, %r13;
$L__BB1_8:
	.pragma "nounroll";
	ld.shared.f32 	%f26, [%r79+-32];
	ld.shared.f32 	%f27, [%r78+-1024];
	fma.rn.f32 	%f28, %f26, %f27, %f125;
	ld.shared.f32 	%f29, [%r79+-28];
	ld.shared.f32 	%f30, [%r78+-896];
	fma.rn.f32 	%f31, %f29, %f30, %f28;
	ld.shared.f32 	%f32, [%r79+-24];
	ld.shared.f32 	%f33, [%r78+-768];
	fma.rn.f32 	%f34, %f32, %f33, %f31;
	ld.shared.f32 	%f35, [%r79+-20];
	ld.shared.f32 	%f36, [%r78+-640];
	fma.rn.f32 	%f37, %f35, %f36, %f34;
	ld.shared.f32 	%f38, [%r79+-16];
	ld.shared.f32 	%f39, [%r78+-512];
	fma.rn.f32 	%f40, %f38, %f39, %f37;
	ld.shared.f32 	%f41, [%r79+-12];
	ld.shared.f32 	%f42, [%r78+-384];
	fma.rn.f32 	%f43, %f41, %f42, %f40;
	ld.shared.f32 	%f44, [%r79+-8];
	ld.shared.f32 	%f45, [%r78+-256];
	fma.rn.f32 	%f46, %f44, %f45, %f43;
	ld.shared.f32 	%f47, [%r79+-4];
	ld.shared.f32 	%f48, [%r78+-128];
	fma.rn.f32 	%f49, %f47, %f48, %f46;
	ld.shared.f32 	%f50, [%r79];
	ld.shared.f32 	%f51, [%r78];
	fma.rn.f32 	%f52, %f50, %f51, %f49;
	ld.shared.f32 	%f53, [%r79+4];
	ld.shared.f32 	%f54, [%r78+128];
	fma.rn.f32 	%f55, %f53, %f54, %f52;
	ld.shared.f32 	%f56, [%r79+8];
	ld.shared.f32 	%f57, [%r78+256];
	fma.rn.f32 	%f58, %f56, %f57, %f55;
	ld.shared.f32 	%f59, [%r79+12];
	ld.shared.f32 	%f60, [%r78+384];
	fma.rn.f32 	%f61, %f59, %f60, %f58;
	ld.shared.f32 	%f62, [%r79+16];
	ld.shared.f32 	%f63, [%r78+512];
	fma.rn.f32 	%f64, %f62, %f63, %f61;
	ld.shared.f32 	%f65, [%r79+20];
	ld.shared.f32 	%f66, [%r78+640];
	fma.rn.f32 	%f67, %f65, %f66, %f64;
	ld.shared.f32 	%f68, [%r79+24];
	ld.shared.f32 	%f69, [%r78+768];
	fma.rn.f32 	%f70, %f68, %f69, %f67;
	ld.shared.f32 	%f71, [%r79+28];
	ld.shared.f32 	%f72, [%r78+896];
	fma.rn.f32 	%f125, %f71, %f72, %f70;
	add.s32 	%r80, %r80, 16;
	add.s32 	%r79, %r79, 64;
	add.s32 	%r78, %r78, 2048;
	setp.ne.s32 	%p9, %r80, 0;
	mov.u32 	%r82, %r11;
	@%p9 bra 	$L__BB1_8;
$L__BB1_9:
	setp.eq.s32 	%p10, %r9, 0;
	@%p10 bra 	$L__BB1_19;
	add.s32 	%r64, %r9, -1;
	setp.lt.u32 	%p11, %r64, 7;
	@%p11 bra 	$L__BB1_12;
	shl.b32 	%r65, %r82, 2;
	add.s32 	%r66, %r6, %r65;
	ld.shared.f32 	%f74, [%r66];
	shl.b32 	%r67, %r82, 7;
	add.s32 	%r68, %r8, %r67;
	ld.shared.f32 	%f75, [%r68];
	fma.rn.f32 	%f76, %f74, %f75, %f125;
	ld.shared.f32 	%f77, [%r66+4];
	ld.shared.f32 	%f78, [%r68+128];
	fma.rn.f32 	%f79, %f77, %f78, %f76;
	ld.shared.f32 	%f80, [%r66+8];
	ld.shared.f32 	%f81, [%r68+256];
	fma.rn.f32 	%f82, %f80, %f81, %f79;
	ld.shared.f32 	%f83, [%r66+12];
	ld.shared.f32 	%f84, [%r68+384];
	fma.rn.f32 	%f85, %f83, %f84, %f82;
	ld.shared.f32 	%f86, [%r66+16];
	ld.shared.f32 	%f87, [%r68+512];
	fma.rn.f32 	%f88, %f86, %f87, %f85;
	ld.shared.f32 	%f89, [%r66+20];
	ld.shared.f32 	%f90, [%r68+640];
	fma.rn.f32 	%f91, %f89, %f90, %f88;
	ld.shared.f32 	%f92, [%r66+24];
	ld.shared.f32 	%f93, [%r68+768];
	fma.rn.f32 	%f94, %f92, %f93, %f91;
	ld.shared.f32 	%f95, [%r66+28];
	ld.shared.f32 	%f96, [%r68+896];
	fma.rn.f32 	%f125, %f95, %f96, %f94;
	add.s32 	%r82, %r82, 8;
$L__BB1_12:
	setp.eq.s32 	%p12, %r10, 0;
	@%p12 bra 	$L__BB1_19;
	add.s32 	%r69, %r10, -1;
	setp.lt.u32 	%p13, %r69, 3;
	@%p13 bra 	$L__BB1_15;
	shl.b32 	%r70, %r82, 2;
	add.s32 	%r71, %r6, %r70;
	ld.shared.f32 	%f98, [%r71];
	shl.b32 	%r72, %r82, 7;
	add.s32 	%r73, %r8, %r72;
	ld.shared.f32 	%f99, [%r73];
	fma.rn.f32 	%f100, %f98, %f99, %f125;
	ld.shared.f32 	%f101, [%r71+4];
	ld.shared.f32 	%f102, [%r73+128];
	fma.rn.f32 	%f103, %f101, %f102, %f100;
	ld.shared.f32 	%f104, [%r71+8];
	ld.shared.f32 	%f105, [%r73+256];
	fma.rn.f32 	%f106, %f104, %f105, %f103;
	ld.shared.f32 	%f107, [%r71+12];
	ld.shared.f32 	%f108, [%r73+384];
	fma.rn.f32 	%f125, %f107, %f108, %f106;
	add.s32 	%r82, %r82, 4;
$L__BB1_15:
	setp.eq.s32 	%p14, %r12, 0;
	@%p14 bra 	$L__BB1_19;
	setp.eq.s32 	%p15, %r12, 1;
	shl.b32 	%r74, %r82, 2;
	add.s32 	%r31, %r6, %r74;
	ld.shared.f32 	%f109, [%r31];
	shl.b32 	%r75, %r82, 7;
	add.s32 	%r32, %r8, %r75;
	ld.shared.f32 	%f110, [%r32];
	fma.rn.f32 	%f125, %f109, %f110, %f125;
	@%p15 bra 	$L__BB1_19;
	setp.eq.s32 	%p16, %r12, 2;
	ld.shared.f32 	%f111, [%r31+4];
	ld.shared.f32 	%f112, [%r32+128];
	fma.rn.f32 	%f125, %f111, %f112, %f125;
	@%p16 bra 	$L__BB1_19;
	ld.shared.f32 	%f113, [%r31+8];
	ld.shared.f32 	%f114, [%r32+256];
	fma.rn.f32 	%f125, %f113, %f114, %f125;
$L__BB1_19:
	bar.sync 	0;
	add.s32 	%r77, %r77, 1;
	setp.lt.s32 	%p17, %r77, %r5;
	@%p17 bra 	$L__BB1_2;
$L__BB1_20:
	setp.ge.u32 	%p18, %r3, %r34;
	setp.ge.u32 	%p19, %r4, %r36;
	or.pred  	%p20, %p18, %p19;
	@%p20 bra 	$L__BB1_22;
	ld.param.u64 	%rd13, [_Z17tiled_cuda_matmulPfS_S_jjjj_param_0];
	mad.lo.s32 	%r76, %r3, %r36, %r4;
	cvta.to.global.u64 	%rd10, %rd13;
	mul.wide.u32 	%rd11, %r76, 4;
	add.s64 	%rd12, %rd10, %rd11;
	st.global.f32 	[%rd12], %f125;
$L__BB1_22:
	ret;

}


// ===== COMPILED SASS (sm_100) =====

	.target	sm_100

	.elftype	@"ET_EXEC"


//--------------------- .note.nv.tkinfo           --------------------------
	.section	.note.nv.tkinfo,"",@"SHT_NOTE"
	.sectionflags	@"SHF_NOTE_NV_TKINFO"
	.tkinfo
        /*0018*/ 	.word	0x00000002
        /*0030*/ 	.string	""
        /*0030*/ 	.string	"ptxas"
        /*0030*/ 	.string	"Cuda compilation tools, release 13.0, V13.0.88"
        /*0030*/ 	.string	"Build cuda_13.0.r13.0/compiler.36424714_0"
        /*0030*/ 	.string	"-arch sm_100 -m 64 "



//--------------------- .note.nv.cuinfo           --------------------------
	.section	.note.nv.cuinfo,"",@"SHT_NOTE"
	.sectionflags	@"SHF_NOTE_NV_CUINFO"
        /*0018*/ 	.short	0x0002
        /*001a*/ 	.short	0x0064
        /*001c*/ 	.short	0x0082
	.zero		2


//--------------------- .nv.info                  --------------------------
	.section	.nv.info,"",@"SHT_CUDA_INFO"
	.align	4


	//----- nvinfo : EIATTR_REGCOUNT
	.align		4
        /*0000*/ 	.byte	0x04, 0x2f
        /*0002*/ 	.short	(.L_1 - .L_0)
	.align		4
.L_0:
        /*0004*/ 	.word	index@(_Z17naive_cuda_matmulPfS_S_jjj)
        /*0008*/ 	.word	0x00000020


	//----- nvinfo : EIATTR_FRAME_SIZE
	.align		4
.L_1:
        /*000c*/ 	.byte	0x04, 0x11
        /*000e*/ 	.short	(.L_3 - .L_2)
	.align		4
.L_2:
        /*0010*/ 	.word	index@(_Z17naive_cuda_matmulPfS_S_jjj)
        /*0014*/ 	.word	0x00000000


	//----- nvinfo : EIATTR_REGCOUNT
	.align		4
.L_3:
        /*0018*/ 	.byte	0x04, 0x2f
        /*001a*/ 	.short	(.L_5 - .L_4)
	.align		4
.L_4:
        /*001c*/ 	.word	index@(_Z17tiled_cuda_matmulPfS_S_jjjj)
        /*0020*/ 	.word	0x0000001f


	//----- nvinfo : EIATTR_FRAME_SIZE
	.align		4
.L_5:
        /*0024*/ 	.byte	0x04, 0x11
        /*0026*/ 	.short	(.L_7 - .L_6)
	.align		4
.L_6:
        /*0028*/ 	.word	index@(_Z17tiled_cuda_matmulPfS_S_jjjj)
        /*002c*/ 	.word	0x00000000


	//----- nvinfo : EIATTR_MIN_STACK_SIZE
	.align		4
.L_7:
        /*0030*/ 	.byte	0x04, 0x12
        /*0032*/ 	.short	(.L_9 - .L_8)
	.align		4
.L_8:
        /*0034*/ 	.word	index@(_Z17tiled_cuda_matmulPfS_S_jjjj)
        /*0038*/ 	.word	0x00000000


	//----- nvinfo : EIATTR_MIN_STACK_SIZE
	.align		4
.L_9:
        /*003c*/ 	.byte	0x04, 0x12
        /*003e*/ 	.short	(.L_11 - .L_10)
	.align		4
.L_10:
        /*0040*/ 	.word	index@(_Z17naive_cuda_matmulPfS_S_jjj)
        /*0044*/ 	.word	0x00000000
.L_11:


//--------------------- .nv.compat                --------------------------
	.section	.nv.compat,"",@"SHT_CUDA_COMPAT_INFO"
	.align	4
        /*0000*/ 	.byte	0x02, 0x09, 0x00, 0x00, 0x02, 0x02, 0x01, 0x00, 0x02, 0x05, 0x05, 0x00, 0x03, 0x07, 0x01, 0x01
        /*0010*/ 	.byte	0x02, 0x03, 0x00, 0x00, 0x02, 0x06, 0x01, 0x00, 0x04, 0x0b, 0x08, 0x00, 0x09, 0x00, 0x00, 0x00
        /*0020*/ 	.byte	0x00, 0x00, 0x00, 0x00


//--------------------- .nv.info._Z17tiled_cuda_matmulPfS_S_jjjj --------------------------
	.section	.nv.info._Z17tiled_cuda_matmulPfS_S_jjjj,"",@"SHT_CUDA_INFO"
	.sectionflags	@""
	.align	4


	//----- nvinfo : EIATTR_CUDA_API_VERSION
	.align		4
        /*0000*/ 	.byte	0x04, 0x37
        /*0002*/ 	.short	(.L_13 - .L_12)
.L_12:
        /*0004*/ 	.word	0x00000082


	//----- nvinfo : EIATTR_KPARAM_INFO
	.align		4
.L_13:
        /*0008*/ 	.byte	0x04, 0x17
        /*000a*/ 	.short	(.L_15 - .L_14)
.L_14:
        /*000c*/ 	.word	0x00000000
        /*0010*/ 	.short	0x0006
        /*0012*/ 	.short	0x0024
        /*0014*/ 	.byte	0x00, 0xf0, 0x11, 0x00


	//----- nvinfo : EIATTR_KPARAM_INFO
	.align		4
.L_15:
        /*0018*/ 	.byte	0x04, 0x17
        /*001a*/ 	.short	(.L_17 - .L_16)
.L_16:
        /*001c*/ 	.word	0x00000000
        /*0020*/ 	.short	0x0005
        /*0022*/ 	.short	0x0020
        /*0024*/ 	.byte	0x00, 0xf0, 0x11, 0x00


	//----- nvinfo : EIATTR_KPARAM_INFO
	.align		4
.L_17:
        /*0028*/ 	.byte	0x04, 0x17
        /*002a*/ 	.short	(.L_19 - .L_18)
.L_18:
        /*002c*/ 	.word	0x00000000
        /*0030*/ 	.short	0x0004
        /*0032*/ 	.short	0x001c
        /*0034*/ 	.byte	0x00, 0xf0, 0x11, 0x00


	//----- nvinfo : EIATTR_KPARAM_INFO
	.align		4
.L_19:
        /*0038*/ 	.byte	0x04, 0x17
        /*003a*/ 	.short	(.L_21 - .L_20)
.L_20:
        /*003c*/ 	.word	0x00000000
        /*0040*/ 	.short	0x0003
        /*0042*/ 	.short	0x0018
        /*0044*/ 	.byte	0x00, 0xf0, 0x11, 0x00


	//----- nvinfo : EIATTR_KPARAM_INFO
	.align		4
.L_21:
        /*0048*/ 	.byte	0x04, 0x17
        /*004a*/ 	.short	(.L_23 - .L_22)
.L_22:
        /*004c*/ 	.word	0x00000000
        /*0050*/ 	.short	0x0002
        /*0052*/ 	.short	0x0010
        /*0054*/ 	.byte	0x00, 0xf5, 0x21, 0x00


	//----- nvinfo : EIATTR_KPARAM_INFO
	.align		4
.L_23:
        /*0058*/ 	.byte	0x04, 0x17
        /*005a*/ 	.short	(.L_25 - .L_24)
.L_24:
        /*005c*/ 	.word	0x00000000
        /*0060*/ 	.short	0x0001
        /*0062*/ 	.short	0x0008
        /*0064*/ 	.byte	0x00, 0xf5, 0x21, 0x00


	//----- nvinfo : EIATTR_KPARAM_INFO
	.align		4
.L_25:
        /*0068*/ 	.byte	0x04, 0x17
        /*006a*/ 	.short	(.L_27 - .L_26)
.L_26:
        /*006c*/ 	.word	0x00000000
        /*0070*/ 	.short	0x0000
        /*0072*/ 	.short	0x0000
        /*0074*/ 	.byte	0x00, 0xf5, 0x21, 0x00


	//----- nvinfo : EIATTR_SPARSE_MMA_MASK
	.align		4
.L_27:
        /*0078*/ 	.byte	0x03, 0x50
        /*007a*/ 	.short	0x0000


	//----- nvinfo : EIATTR_MAXREG_COUNT
	.align		4
        /*007c*/ 	.byte	0x03, 0x1b
        /*007e*/ 	.short	0x00ff


	//----- nvinfo : EIATTR_NUM_BARRIERS
	.align		4
        /*0080*/ 	.byte	0x02, 0x4c
        /*0082*/ 	.byte	0x01
	.zero		1


	//----- nvinfo : EIATTR_MERCURY_ISA_VERSION
	.align		4
        /*0084*/ 	.byte	0x03, 0x5f
        /*0086*/ 	.short	0x0101


	//----- nvinfo : EIATTR_UNUSED_LOAD_BYTE_OFFSET
	.align		4
        /*0088*/ 	.byte	0x04, 0x44
        /*008a*/ 	.short	(.L_29 - .L_28)


	//   ....[0]....
.L_28:
        /*008c*/ 	.word	0x00000b10
        /*0090*/ 	.word	0x00000fff


	//----- nvinfo : EIATTR_VRC_CTA_INIT_COUNT
	.align		4
.L_29:
        /*0094*/ 	.byte	0x02, 0x4a
	.zero		1
	.zero		1


	//----- nvinfo : EIATTR_EXIT_INSTR_OFFSETS
	.align		4
        /*0098*/ 	.byte	0x04, 0x1c
        /*009a*/ 	.short	(.L_31 - .L_30)


	//   ....[0]....
.L_30:
        /*009c*/ 	.word	0x00000c00


	//   ....[1]....
        /*00a0*/ 	.word	0x00000c50


	//----- nvinfo : EIATTR_CBANK_PARAM_SIZE
	.align		4
.L_31:
        /*00a4*/ 	.byte	0x03, 0x19
        /*00a6*/ 	.short	0x0028


	//----- nvinfo : EIATTR_PARAM_CBANK
	.align		4
        /*00a8*/ 	.byte	0x04, 0x0a
        /*00aa*/ 	.short	(.L_33 - .L_32)
	.align		4
.L_32:
        /*00ac*/ 	.word	index@(.nv.constant0._Z17tiled_cuda_matmulPfS_S_jjjj)
        /*00b0*/ 	.short	0x0380
        /*00b2*/ 	.short	0x0028


	//----- nvinfo : EIATTR_SW_WAR
	.align		4
.L_33:
        /*00b4*/ 	.byte	0x04, 0x36
        /*00b6*/ 	.short	(.L_35 - .L_34)
.L_34:
        /*00b8*/ 	.word	0x00000008
.L_35:


//--------------------- .nv.info._Z17naive_cuda_matmulPfS_S_jjj --------------------------
	.section	.nv.info._Z17naive_cuda_matmulPfS_S_jjj,"",@"SHT_CUDA_INFO"
	.sectionflags	@""
	.align	4


	//----- nvinfo : EIATTR_CUDA_API_VERSION
	.align		4
        /*0000*/ 	.byte	0x04, 0x37
        /*0002*/ 	.short	(.L_37 - .L_36)
.L_36:
        /*0004*/ 	.word	0x00000082


	//----- nvinfo : EIATTR_KPARAM_INFO
	.align		4
.L_37:
        /*0008*/ 	.byte	0x04, 0x17
        /*000a*/ 	.short	(.L_39 - .L_38)
.L_38:
        /*000c*/ 	.word	0x00000000
        /*0010*/ 	.short	0x0005
        /*0012*/ 	.short	0x0020
        /*0014*/ 	.byte	0x00, 0xf0, 0x11, 0x00


	//----- nvinfo : EIATTR_KPARAM_INFO
	.align		4
.L_39:
        /*0018*/ 	.byte	0x04, 0x17
        /*001a*/ 	.short	(.L_41 - .L_40)
.L_40:
        /*001c*/ 	.word	0x00000000
        /*0020*/ 	.short	0x0004
        /*0022*/ 	.short	0x001c
        /*0024*/ 	.byte	0x00, 0xf0, 0x11, 0x00


	//----- nvinfo : EIATTR_KPARAM_INFO
	.align		4
.L_41:
        /*0028*/ 	.byte	0x04, 0x17
        /*002a*/ 	.short	(.L_43 - .L_42)
.L_42:
        /*002c*/ 	.word	0x00000000
        /*0030*/ 	.short	0x0003
        /*0032*/ 	.short	0x0018
        /*0034*/ 	.byte	0x00, 0xf0, 0x11, 0x00


	//----- nvinfo : EIATTR_KPARAM_INFO
	.align		4
.L_43:
        /*0038*/ 	.byte	0x04, 0x17
        /*003a*/ 	.short	(.L_45 - .L_44)
.L_44:
        /*003c*/ 	.word	0x00000000
        /*0040*/ 	.short	0x0002
        /*0042*/ 	.short	0x0010
        /*0044*/ 	.byte	0x00, 0xf5, 0x21, 0x00


	//----- nvinfo : EIATTR_KPARAM_INFO
	.align		4
.L_45:
        /*0048*/ 	.byte	0x04, 0x17
        /*004a*/ 	.short	(.L_47 - .L_46)
.L_46:
        /*004c*/ 	.word	0x00000000
        /*0050*/ 	.short	0x0001
        /*0052*/ 	.short	0x0008
        /*0054*/ 	.byte	0x00, 0xf5, 0x21, 0x00


	//----- nvinfo : EIATTR_KPARAM_INFO
	.align		4
.L_47:
        /*0058*/ 	.byte	0x04, 0x17
        /*005a*/ 	.short	(.L_49 - .L_48)
.L_48:
        /*005c*/ 	.word	0x00000000
        /*0060*/ 	.short	0x0000
        /*0062*/ 	.short	0x0000
        /*0064*/ 	.byte	0x00, 0xf5, 0x21, 0x00


	//----- nvinfo : EIATTR_SPARSE_MMA_MASK
	.align		4
.L_49:
        /*0068*/ 	.byte	0x03, 0x50
        /*006a*/ 	.short	0x0000


	//----- nvinfo : EIATTR_MAXREG_COUNT
	.align		4
        /*006c*/ 	.byte	0x03, 0x1b
        /*006e*/ 	.short	0x00ff


	//----- nvinfo : EIATTR_MERCURY_ISA_VERSION
	.align		4
        /*0070*/ 	.byte	0x03, 0x5f
        /*0072*/ 	.short	0x0101


	//----- nvinfo : EIATTR_VRC_CTA_INIT_COUNT
	.align		4
        /*0074*/ 	.byte	0x02, 0x4a
	.zero		1
	.zero		1


	//----- nvinfo : EIATTR_EXIT_INSTR_OFFSETS
	.align		4
        /*0078*/ 	.byte	0x04, 0x1c
        /*007a*/ 	.short	(.L_51 - .L_50)


	//   ....[0]....
.L_50:
        /*007c*/ 	.word	0x000000e0


	//   ....[1]....
        /*0080*/ 	.word	0x00000a90


	//----- nvinfo : EIATTR_CBANK_PARAM_SIZE
	.align		4
.L_51:
        /*0084*/ 	.byte	0x03, 0x19
        /*0086*/ 	.short	0x0024


	//----- nvinfo : EIATTR_PARAM_CBANK
	.align		4
        /*0088*/ 	.byte	0x04, 0x0a
        /*008a*/ 	.short	(.L_53 - .L_52)
	.align		4
.L_52:
        /*008c*/ 	.word	index@(.nv.constant0._Z17naive_cuda_matmulPfS_S_jjj)
        /*0090*/ 	.short	0x0380
        /*0092*/ 	.short	0x0024


	//----- nvinfo : EIATTR_SW_WAR
	.align		4
.L_53:
        /*0094*/ 	.byte	0x04, 0x36
        /*0096*/ 	.short	(.L_55 - .L_54)
.L_54:
        /*0098*/ 	.word	0x00000008
.L_55:


//--------------------- .nv.callgraph             --------------------------
	.section	.nv.callgraph,"",@"SHT_CUDA_CALLGRAPH"
	.align	4
	.sectionentsize	8
	.align		4
        /*0000*/ 	.word	0x00000000
	.align		4
        /*0004*/ 	.word	0xffffffff
	.align		4
        /*0008*/ 	.word	0x00000000
	.align		4
        /*000c*/ 	.word	0xfffffffe
	.align		4
        /*0010*/ 	.word	0x00000000
	.align		4
        /*0014*/ 	.word	0xfffffffd
	.align		4
        /*0018*/ 	.word	0x00000000
	.align		4
        /*001c*/ 	.word	0xfffffffc


//--------------------- .text._Z17tiled_cuda_matmulPfS_S_jjjj --------------------------
	.section	.text._Z17tiled_cuda_matmulPfS_S_jjjj,"ax",@progbits
	.align	128
        .global         _Z17tiled_cuda_matmulPfS_S_jjjj
        .type           _Z17tiled_cuda_matmulPfS_S_jjjj,@function
        .size           _Z17tiled_cuda_matmulPfS_S_jjjj,(.L_x_13 - _Z17tiled_cuda_matmulPfS_S_jjjj)
        .other          _Z17tiled_cuda_matmulPfS_S_jjjj,@"STO_CUDA_ENTRY STV_DEFAULT"
_Z17tiled_cuda_matmulPfS_S_jjjj:
.text._Z17tiled_cuda_matmulPfS_S_jjjj:
[----:B------:R-:W-:Y:S08]  /*0000*/  LDC R1, c[0x0][0x37c] ;  /* 0x0000df00ff017b82 */ /* 0x000ff00000000800 */
[----:B------:R-:W0:Y:S01]  /*0010*/  LDC R5, c[0x0][0x3a4] ;  /* 0x0000e900ff057b82 */ /* 0x000e220000000800 */
[----:B------:R-:W1:Y:S01]  /*0020*/  LDCU.64 UR10, c[0x0][0x358] ;  /* 0x00006b00ff0a77ac */ /* 0x000e620008000a00 */
[----:B------:R-:W-:-:S06]  /*0030*/  HFMA2 R25, -RZ, RZ, 0, 0 ;  /* 0x00000000ff197431 */ /* 0x000fcc00000001ff */
[----:B------:R-:W2:Y:S08]  /*0040*/  LDC R0, c[0x0][0x39c] ;  /* 0x0000e700ff007b82 */ /* 0x000eb00000000800 */
[----:B------:R-:W-:Y:S01]  /*0050*/  S2UR UR4, SR_CTAID.Y ;  /* 0x00000000000479c3 */ /* 0x000fe20000002600 */
[----:B0-----:R-:W0:Y:S01]  /*0060*/  I2F.U32.RP R4, R5 ;  /* 0x0000000500047306 */ /* 0x001e220000209000 */
[----:B------:R-:W-:-:S06]  /*0070*/  ISETP.NE.U32.AND P2, PT, R5, RZ, PT ;  /* 0x000000ff0500720c */ /* 0x000fcc0003f45070 */
[----:B------:R-:W3:Y:S01]  /*0080*/  S2UR UR5, SR_CTAID.X ;  /* 0x00000000000579c3 */ /* 0x000ee20000002500 */
[----:B--2---:R-:W-:Y:S01]  /*0090*/  IADD3 R0, PT, PT, R5, -0x1, R0 ;  /* 0xffffffff05007810 */ /* 0x004fe20007ffe000 */
[----:B0-----:R-:W0:Y:S02]  /*00a0*/  MUFU.RCP R4, R4 ;  /* 0x0000000400047308 */ /* 0x001e240000001000 */
[----:B0-----:R-:W-:-:S06]  /*00b0*/  IADD3 R2, PT, PT, R4, 0xffffffe, RZ ;  /* 0x0ffffffe04027810 */ /* 0x001fcc0007ffe0ff */
[----:B------:R0:W2:Y:S02]  /*00c0*/  F2I.FTZ.U32.TRUNC.NTZ R3, R2 ;  /* 0x0000000200037305 */ /* 0x0000a4000021f000 */
[----:B0-----:R-:W-:Y:S01]  /*00d0*/  IMAD.MOV.U32 R2, RZ, RZ, RZ ;  /* 0x000000ffff027224 */ /* 0x001fe200078e00ff */
[----:B--2---:R-:W-:-:S05]  /*00e0*/  IADD3 R6, PT, PT, RZ, -R3, RZ ;  /* 0x80000003ff067210 */ /* 0x004fca0007ffe0ff */
[----:B------:R-:W-:-:S04]  /*00f0*/  IMAD R7, R6, R5, RZ ;  /* 0x0000000506077224 */ /* 0x000fc800078e02ff */
[----:B------:R-:W-:Y:S02]  /*0100*/  IMAD.HI.U32 R3, R3, R7, R2 ;  /* 0x0000000703037227 */ /* 0x000fe400078e0002 */
[----:B------:R-:W3:Y:S04]  /*0110*/  S2R R2, SR_TID.X ;  /* 0x0000000000027919 */ /* 0x000ee80000002100 */
[----:B------:R-:W-:-:S05]  /*0120*/  IMAD.HI.U32 R18, R3, R0, RZ ;  /* 0x0000000003127227 */ /* 0x000fca00078e00ff */
[----:B------:R-:W-:-:S05]  /*0130*/  IADD3 R3, PT, PT, -R18, RZ, RZ ;  /* 0x000000ff12037210 */ /* 0x000fca0007ffe1ff */
[----:B------:R-:W-:Y:S02]  /*0140*/  IMAD R3, R5, R3, R0 ;  /* 0x0000000305037224 */ /* 0x000fe400078e0200 */
[----:B------:R-:W0:Y:S03]  /*0150*/  S2R R0, SR_TID.Y ;  /* 0x0000000000007919 */ /* 0x000e260000002200 */
[----:B------:R-:W-:-:S13]  /*0160*/  ISETP.GE.U32.AND P0, PT, R3, R5, PT ;  /* 0x000000050300720c */ /* 0x000fda0003f06070 */
[-C--:B------:R-:W-:Y:S01]  /*0170*/  @P0 IADD3 R3, PT, PT, R3, -R5.reuse, RZ ;  /* 0x8000000503030210 */ /* 0x080fe20007ffe0ff */
[----:B------:R-:W-:Y:S02]  /*0180*/  @P0 VIADD R18, R18, 0x1 ;  /* 0x0000000112120836 */ /* 0x000fe40000000000 */
[----:B---3--:R-:W-:Y:S01]  /*0190*/  IMAD R19, R5, UR5, R2 ;  /* 0x0000000505137c24 */ /* 0x008fe2000f8e0202 */
[----:B------:R-:W-:Y:S01]  /*01a0*/  ISETP.GE.U32.AND P1, PT, R3, R5, PT ;  /* 0x000000050300720c */ /* 0x000fe20003f26070 */
[----:B0-----:R-:W-:-:S12]  /*01b0*/  IMAD R20, R5, UR4, R0 ;  /* 0x0000000405147c24 */ /* 0x001fd8000f8e0200 */
[----:B------:R-:W-:Y:S02]  /*01c0*/  @P1 IADD3 R18, PT, PT, R18, 0x1, RZ ;  /* 0x0000000112121810 */ /* 0x000fe40007ffe0ff */
[----:B------:R-:W-:-:S04]  /*01d0*/  @!P2 LOP3.LUT R18, RZ, R5, RZ, 0x33, !PT ;  /* 0x00000005ff12a212 */ /* 0x000fc800078e33ff */
[----:B------:R-:W-:-:S13]  /*01e0*/  ISETP.GE.AND P0, PT, R18, 0x1, PT ;  /* 0x000000011200780c */ /* 0x000fda0003f06270 */
[----:B-1----:R-:W-:Y:S05]  /*01f0*/  @!P0 BRA `(.L_x_0) ;  /* 0x0000000800708947 */ /* 0x002fea0003800000 */
[----:B------:R-:W0:Y:S01]  /*0200*/  S2UR UR6, SR_CgaCtaId ;  /* 0x00000000000679c3 */ /* 0x000e220000008800 */
[----:B------:R-:W-:Y:S01]  /*0210*/  UMOV UR4, 0x400 ;  /* 0x0000040000047882 */ /* 0x000fe20000000000 */
[----:B------:R-:W-:Y:S01]  /*0220*/  VIMNMX.U32 R4, PT, PT, R5, 0x1, !PT ;  /* 0x0000000105047848 */ /* 0x000fe20007fe0000 */
[----:B------:R-:W-:Y:S01]  /*0230*/  UIADD3 UR5, UPT, UPT, UR4, 0x1000, URZ ;  /* 0x0000100004057890 */ /* 0x000fe2000fffe0ff */
[----:B------:R-:W-:Y:S02]  /*0240*/  IMAD.MOV.U32 R25, RZ, RZ, RZ ;  /* 0x000000ffff197224 */ /* 0x000fe400078e00ff */
[C---:B------:R-:W-:Y:S02]  /*0250*/  LOP3.LUT R3, R4.reuse, 0xfffffff0, RZ, 0xc0, !PT ;  /* 0xfffffff004037812 */ /* 0x040fe400078ec0ff */
[C---:B------:R-:W-:Y:S02]  /*0260*/  LOP3.LUT R7, R4.reuse, 0xf, RZ, 0xc0, !PT ;  /* 0x0000000f04077812 */ /* 0x040fe400078ec0ff */
[----:B------:R-:W-:-:S02]  /*0270*/  LOP3.LUT R6, R4, 0x7, RZ, 0xc0, !PT ;  /* 0x0000000704067812 */ /* 0x000fc400078ec0ff */
[----:B------:R-:W-:Y:S02]  /*0280*/  LOP3.LUT R4, R4, 0x3, RZ, 0xc0, !PT ;  /* 0x0000000304047812 */ /* 0x000fe400078ec0ff */
[----:B------:R-:W-:Y:S01]  /*0290*/  IADD3 R5, PT, PT, -R3, RZ, RZ ;  /* 0x000000ff03057210 */ /* 0x000fe20007ffe1ff */
[----:B0-----:R-:W-:Y:S02]  /*02a0*/  ULEA UR5, UR6, UR5, 0x18 ;  /* 0x0000000506057291 */ /* 0x001fe4000f8ec0ff */
[----:B------:R-:W-:-:S04]  /*02b0*/  ULEA UR4, UR6, UR4, 0x18 ;  /* 0x0000000406047291 */ /* 0x000fc8000f8ec0ff */
[----:B------:R-:W-:Y:S02]  /*02c0*/  LEA R16, R2, UR5, 0x2 ;  /* 0x0000000502107c11 */ /* 0x000fe4000f8e10ff */
[----:B------:R-:W-:Y:S01]  /*02d0*/  LEA R17, R0, UR4, 0x7 ;  /* 0x0000000400117c11 */ /* 0x000fe2000f8e38ff */
[----:B------:R-:W-:-:S06]  /*02e0*/  UMOV UR4, URZ ;  /* 0x000000ff00047c82 */ /* 0x000fcc0008000000 */
.L_x_6:
[----:B0-----:R-:W0:Y:S01]  /*02f0*/  LDC R13, c[0x0][0x3a4] ;  /* 0x0000e900ff0d7b82 */ /* 0x001e220000000800 */
[----:B------:R-:W1:Y:S01]  /*0300*/  LDCU.64 UR6, c[0x0][0x398] ;  /* 0x00007300ff0677ac */ /* 0x000e620008000a00 */
[----:B------:R-:W-:Y:S01]  /*0310*/  IMAD.MOV.U32 R14, RZ, RZ, RZ ;  /* 0x000000ffff0e7224 */ /* 0x000fe200078e00ff */
[----:B------:R-:W2:Y:S01]  /*0320*/  LDCU UR8, c[0x0][0x3a0] ;  /* 0x00007400ff0877ac */ /* 0x000ea20008000800 */
[C---:B0-----:R-:W-:Y:S02]  /*0330*/  IMAD R15, R13.reuse, UR4, R2 ;  /* 0x000000040d0f7c24 */ /* 0x041fe4000f8e0202 */
[----:B------:R-:W-:-:S03]  /*0340*/  IMAD R12, R13, UR4, R0 ;  /* 0x000000040d0c7c24 */ /* 0x000fc6000f8e0200 */
[----:B-1----:R-:W-:Y:S02]  /*0350*/  ISETP.GE.U32.AND P0, PT, R15, UR7, PT ;  /* 0x000000070f007c0c */ /* 0x002fe4000bf06070 */
[----:B------:R-:W-:Y:S02]  /*0360*/  ISETP.GE.U32.AND P1, PT, R12, UR7, PT ;  /* 0x000000070c007c0c */ /* 0x000fe4000bf26070 */
[----:B------:R-:W-:Y:S02]  /*0370*/  ISETP.GE.U32.OR P0, PT, R20, UR6, P0 ;  /* 0x0000000614007c0c */ /* 0x000fe40008706470 */
[----:B--2---:R-:W-:-:S11]  /*0380*/  ISETP.GE.U32.OR P1, PT, R19, UR8, P1 ;  /* 0x0000000813007c0c */ /* 0x004fd60008f26470 */
[----:B------:R-:W0:Y:S01]  /*0390*/  @!P0 LDC.64 R10, c[0x0][0x388] ;  /* 0x0000e200ff0a8b82 */ /* 0x000e220000000a00 */
[----:B------:R-:W-:Y:S02]  /*03a0*/  @!P0 IMAD R15, R20, UR7, R15 ;  /* 0x00000007140f8c24 */ /* 0x000fe4000f8e020f */
[----:B------:R-:W-:Y:S01]  /*03b0*/  @!P1 IMAD R21, R12, UR8, R19 ;  /* 0x000000080c159c24 */ /* 0x000fe2000f8e0213 */
[----:B------:R-:W-:-:S04]  /*03c0*/  MOV R12, RZ ;  /* 0x000000ff000c7202 */ /* 0x000fc80000000f00 */
[----:B------:R-:W1:Y:S01]  /*03d0*/  @!P1 LDC.64 R8, c[0x0][0x390] ;  /* 0x0000e400ff089b82 */ /* 0x000e620000000a00 */
[----:B0-----:R-:W-:-:S05]  /*03e0*/  @!P0 IMAD.WIDE.U32 R10, R15, 0x4, R10 ;  /* 0x000000040f0a8825 */ /* 0x001fca00078e000a */
[----:B------:R-:W2:Y:S01]  /*03f0*/  @!P0 LDG.E R12, desc[UR10][R10.64] ;  /* 0x0000000a0a0c8981 */ /* 0x000ea2000c1e1900 */
[----:B-1----:R-:W-:-:S05]  /*0400*/  @!P1 IMAD.WIDE.U32 R8, R21, 0x4, R8 ;  /* 0x0000000415089825 */ /* 0x002fca00078e0008 */
[----:B------:R-:W3:Y:S01]  /*0410*/  @!P1 LDG.E R14, desc[UR10][R8.64] ;  /* 0x0000000a080e9981 */ /* 0x000ee2000c1e1900 */
[----:B------:R-:W-:Y:S02]  /*0420*/  ISETP.GE.U32.AND P1, PT, R13, 0x10, PT ;  /* 0x000000100d00780c */ /* 0x000fe40003f26070 */
[----:B------:R-:W-:Y:S01]  /*0430*/  LEA R21, R0, UR5, 0x7 ;  /* 0x0000000500157c11 */ /* 0x000fe2000f8e38ff */
[----:B------:R-:W-:Y:S01]  /*0440*/  UIADD3 UR4, UPT, UPT, UR4, 0x1, URZ ;  /* 0x0000000104047890 */ /* 0x000fe2000fffe0ff */
[C---:B------:R-:W-:Y:S02]  /*0450*/  LEA R15, R2.reuse, R17, 0x2 ;  /* 0x00000011020f7211 */ /* 0x040fe400078e10ff */
[----:B------:R-:W-:-:S03]  /*0460*/  LEA R23, R2, R21, 0x2 ;  /* 0x0000001502177211 */ /* 0x000fc600078e10ff */
[----:B------:R-:W-:Y:S01]  /*0470*/  ISETP.LE.AND P0, PT, R18, UR4, PT ;  /* 0x0000000412007c0c */ /* 0x000fe2000bf03270 */
[----:B------:R-:W-:Y:S01]  /*0480*/  IMAD.MOV.U32 R21, RZ, RZ, RZ ;  /* 0x000000ffff157224 */ /* 0x000fe200078e00ff */
[----:B--2---:R0:W-:Y:S04]  /*0490*/  STS [R15], R12 ;  /* 0x0000000c0f007388 */ /* 0x0041e80000000800 */
[----:B---3--:R0:W-:Y:S01]  /*04a0*/  STS [R23], R14 ;  /* 0x0000000e17007388 */ /* 0x0081e20000000800 */
[----:B------:R-:W-:Y:S06]  /*04b0*/  BAR.SYNC.DEFER_BLOCKING 0x0 ;  /* 0x0000000000007b1d */ /* 0x000fec0000010000 */
[----:B------:R-:W-:Y:S05]  /*04c0*/  @!P1 BRA `(.L_x_1) ;  /* 0x0000000000d09947 */ /* 0x000fea0003800000 */
[----:B------:R-:W1:Y:S01]  /*04d0*/  S2UR UR6, SR_CgaCtaId ;  /* 0x00000000000679c3 */ /* 0x000e620000008800 */
[----:B------:R-:W-:Y:S01]  /*04e0*/  UMOV UR5, 0x400 ;  /* 0x0000040000057882 */ /* 0x000fe20000000000 */
[----:B------:R-:W-:Y:S01]  /*04f0*/  MOV R21, R5 ;  /* 0x0000000500157202 */ /* 0x000fe20000000f00 */
[----:B------:R-:W-:Y:S02]  /*0500*/  UIADD3 UR8, UPT, UPT, UR5, 0x1000, URZ ;  /* 0x0000100005087890 */ /* 0x000fe4000fffe0ff */
[----:B-1----:R-:W-:Y:S02]  /*0510*/  ULEA UR7, UR6, UR5, 0x18 ;  /* 0x0000000506077291 */ /* 0x002fe4000f8ec0ff */
[----:B------:R-:W-:-:S04]  /*0520*/  ULEA UR5, UR6, UR8, 0x18 ;  /* 0x0000000806057291 */ /* 0x000fc8000f8ec0ff */
[----:B------:R-:W-:Y:S02]  /*0530*/  LEA R17, R0, UR7, 0x7 ;  /* 0x0000000700117c11 */ /* 0x000fe4000f8e38ff */
[----:B------:R-:W-:Y:S02]  /*0540*/  LEA R16, R2, UR5, 0x2 ;  /* 0x0000000502107c11 */ /* 0x000fe4000f8e10ff */
[----:B0-----:R-:W-:-:S03]  /*0550*/  IADD3 R23, PT, PT, R17, 0x20, RZ ;  /* 0x0000002011177810 */ /* 0x001fc60007ffe0ff */
[----:B------:R-:W-:-:S07]  /*0560*/  VIADD R22, R16, 0x400 ;  /* 0x0000040010167836 */ /* 0x000fce0000000000 */
.L_x_2:
[----:B------:R-:W-:Y:S01]  /*0570*/  LDS R8, [R22+-0x400] ;  /* 0xfffc000016087984 */ /* 0x000fe20000000800 */
[----:B------:R-:W-:-:S03]  /*0580*/  IADD3 R21, PT, PT, R21, 0x10, RZ ;  /* 0x0000001015157810 */ /* 0x000fc60007ffe0ff */
[----:B------:R-:W0:Y:S01]  /*0590*/  LDS.128 R12, [R23+-0x20] ;  /* 0xffffe000170c7984 */ /* 0x000e220000000c00 */
[----:B------:R-:W-:-:S03]  /*05a0*/  ISETP.NE.AND P1, PT, R21, RZ, PT ;  /* 0x000000ff1500720c */ /* 0x000fc60003f25270 */
[----:B------:R-:W1:Y:S04]  /*05b0*/  LDS R9, [R22+-0x380] ;  /* 0xfffc800016097984 */ /* 0x000e680000000800 */
[----:B------:R-:W2:Y:S04]  /*05c0*/  LDS R27, [R22+-0x300] ;  /* 0xfffd0000161b7984 */ /* 0x000ea80000000800 */
[----:B------:R-:W-:Y:S01]  /*05d0*/  LDS R24, [R22+-0x180] ;  /* 0xfffe800016187984 */ /* 0x000fe20000000800 */
[----:B0-----:R-:W-:-:S03]  /*05e0*/  FFMA R8, R12, R8, R25 ;  /* 0x000000080c087223 */ /* 0x001fc60000000019 */
[----:B------:R-:W0:Y:S01]  /*05f0*/  LDS R12, [R22+-0x280] ;  /* 0xfffd8000160c7984 */ /* 0x000e220000000800 */
[----:B-1----:R-:W-:-:S03]  /*0600*/  FFMA R26, R9, R13, R8 ;  /* 0x0000000d091a7223 */ /* 0x002fc60000000008 */
[----:B------:R-:W-:Y:S01]  /*0610*/  LDS R13, [R22+-0x200] ;  /* 0xfffe0000160d7984 */ /* 0x000fe20000000800 */
[----:B--2---:R-:W-:-:S03]  /*0620*/  FFMA R27, R27, R14, R26 ;  /* 0x0000000e1b1b7223 */ /* 0x004fc6000000001a */
[----:B------:R-:W1:Y:S04]  /*0630*/  LDS.128 R8, [R23+-0x10] ;  /* 0xfffff00017087984 */ /* 0x000e680000000c00 */
[----:B------:R-:W2:Y:S01]  /*0640*/  LDS R25, [R22+-0x100] ;  /* 0xffff000016197984 */ /* 0x000ea20000000800 */
[----:B0-----:R-:W-:-:S03]  /*0650*/  FFMA R15, R12, R15, R27 ;  /* 0x0000000f0c0f7223 */ /* 0x001fc6000000001b */
[----:B------:R-:W-:Y:S01]  /*0660*/  LDS R27, [R22] ;  /* 0x00000000161b7984 */ /* 0x000fe20000000800 */
[----:B-1----:R-:W-:-:S03]  /*0670*/  FFMA R13, R8, R13, R15 ;  /* 0x0000000d080d7223 */ /* 0x002fc6000000000f */
[----:B------:R-:W0:Y:S01]  /*0680*/  LDS R8, [R22+-0x80] ;  /* 0xffff800016087984 */ /* 0x000e220000000800 */
[----:B------:R-:W-:-:S03]  /*0690*/  FFMA R26, R24, R9, R13 ;  /* 0x00000009181a7223 */ /* 0x000fc6000000000d */
[----:B------:R-:W1:Y:S01]  /*06a0*/  LDS.128 R12, [R23] ;  /* 0x00000000170c7984 */ /* 0x000e620000000c00 */
[----:B--2---:R-:W-:-:S03]  /*06b0*/  FFMA R9, R25, R10, R26 ;  /* 0x0000000a19097223 */ /* 0x004fc6000000001a */
[----:B------:R-:W2:Y:S04]  /*06c0*/  LDS R24, [R22+0x80] ;  /* 0x0000800016187984 */ /* 0x000ea80000000800 */
[----:B------:R-:W3:Y:S01]  /*06d0*/  LDS R25, [R22+0x100] ;  /* 0x0001000016197984 */ /* 0x000ee20000000800 */
[----:B0-----:R-:W-:-:S04]  /*06e0*/  FFMA R9, R8, R11, R9 ;  /* 0x0000000b08097223 */ /* 0x001fc80000000009 */
[----:B-1----:R-:W-:Y:S02]  /*06f0*/  FFMA R9, R12, R27, R9 ;  /* 0x0000001b0c097223 */ /* 0x002fe40000000009 */
[----:B------:R-:W0:Y:S02]  /*0700*/  LDS R12, [R22+0x180] ;  /* 0x00018000160c7984 */ /* 0x000e240000000800 */
[----:B--2---:R-:W-:Y:S02]  /*0710*/  FFMA R24, R24, R13, R9 ;  /* 0x0000000d18187223 */ /* 0x004fe40000000009 */
[----:B------:R-:W-:Y:S02]  /*0720*/  LDS R13, [R22+0x200] ;  /* 0x00020000160d7984 */ /* 0x000fe40000000800 */
[----:B---3--:R-:W-:Y:S02]  /*0730*/  FFMA R25, R25, R14, R24 ;  /* 0x0000000e19197223 */ /* 0x008fe40000000018 */
[----:B------:R1:W2:Y:S04]  /*0740*/  LDS.128 R8, [R23+0x10] ;  /* 0x0000100017087984 */ /* 0x0002a80000000c00 */
[----:B------:R-:W3:Y:S04]  /*0750*/  LDS R27, [R22+0x280] ;  /* 0x00028000161b7984 */ /* 0x000ee80000000800 */
[----:B------:R-:W4:Y:S01]  /*0760*/  LDS R24, [R22+0x300] ;  /* 0x0003000016187984 */ /* 0x000f220000000800 */
[----:B-1----:R-:W-:-:S03]  /*0770*/  IADD3 R23, PT, PT, R23, 0x40, RZ ;  /* 0x0000004017177810 */ /* 0x002fc60007ffe0ff */
[----:B------:R1:W5:Y:S02]  /*0780*/  LDS R14, [R22+0x380] ;  /* 0x00038000160e7984 */ /* 0x0003640000000800 */
[----:B-1----:R-:W-:Y:S02]  /*0790*/  VIADD R22, R22, 0x800 ;  /* 0x0000080016167836 */ /* 0x002fe40000000000 */
[----:B0-----:R-:W-:-:S04]  /*07a0*/  FFMA R15, R12, R15, R25 ;  /* 0x0000000f0c0f7223 */ /* 0x001fc80000000019 */
[----:B--2---:R-:W-:-:S04]  /*07b0*/  FFMA R8, R8, R13, R15 ;  /* 0x0000000d08087223 */ /* 0x004fc8000000000f */
[----:B---3--:R-:W-:-:S04]  /*07c0*/  FFMA R9, R27, R9, R8 ;  /* 0x000000091b097223 */ /* 0x008fc80000000008 */
[----:B----4-:R-:W-:-:S04]  /*07d0*/  FFMA R9, R24, R10, R9 ;  /* 0x0000000a18097223 */ /* 0x010fc80000000009 */
[----:B-----5:R-:W-:Y:S01]  /*07e0*/  FFMA R25, R14, R11, R9 ;  /* 0x0000000b0e197223 */ /* 0x020fe20000000009 */
[----:B------:R-:W-:Y:S06]  /*07f0*/  @P1 BRA `(.L_x_2) ;  /* 0xfffffffc005c1947 */ /* 0x000fec000383ffff */
[----:B------:R-:W-:-:S07]  /*0800*/  MOV R21, R3 ;  /* 0x0000000300157202 */ /* 0x000fce0000000f00 */
.L_x_1:
[----:B------:R-:W-:-:S13]  /*0810*/  ISETP.NE.AND P1, PT, R7, RZ, PT ;  /* 0x000000ff0700720c */ /* 0x000fda0003f25270 */
[----:B------:R-:W-:Y:S05]  /*0820*/  @!P1 BRA `(.L_x_3) ;  /* 0x0000000000dc9947 */ /* 0x000fea0003800000 */
[----:B------:R-:W-:Y:S02]  /*0830*/  IADD3 R8, PT, PT, R7, -0x1, RZ ;  /* 0xffffffff07087810 */ /* 0x000fe40007ffe0ff */
[----:B------:R-:W-:Y:S02]  /*0840*/  ISETP.NE.AND P2, PT, R6, RZ, PT ;  /* 0x000000ff0600720c */ /* 0x000fe40003f45270 */
[----:B------:R-:W-:-:S13]  /*0850*/  ISETP.GE.U32.AND P1, PT, R8, 0x7, PT ;  /* 0x000000070800780c */ /* 0x000fda0003f26070 */
[----:B------:R-:W-:Y:S05]  /*0860*/  @!P1 BRA `(.L_x_4) ;  /* 0x0000000000549947 */ /* 0x000fea0003800000 */
[C---:B------:R-:W-:Y:S01]  /*0870*/  LEA R22, R21.reuse, R16, 0x7 ;  /* 0x0000001015167211 */ /* 0x040fe200078e38ff */
[C---:B------:R-:W-:Y:S01]  /*0880*/  IMAD R27, R21.reuse, 0x4, R17 ;  /* 0x00000004151b7824 */ /* 0x040fe200078e0211 */
[----:B------:R-:W-:-:S03]  /*0890*/  IADD3 R21, PT, PT, R21, 0x8, RZ ;  /* 0x0000000815157810 */ /* 0x000fc60007ffe0ff */
[----:B0-----:R-:W-:Y:S04]  /*08a0*/  LDS R12, [R22] ;  /* 0x00000000160c7984 */ /* 0x001fe80000000800 */
[----:B------:R-:W0:Y:S04]  /*08b0*/  LDS.128 R8, [R27] ;  /* 0x000000001b087984 */ /* 0x000e280000000c00 */
[----:B------:R-:W1:Y:S04]  /*08c0*/  LDS R13, [R22+0x80] ;  /* 0x00008000160d7984 */ /* 0x000e680000000800 */
[----:B------:R-:W2:Y:S04]  /*08d0*/  LDS R23, [R22+0x100] ;  /* 0x0001000016177984 */ /* 0x000ea80000000800 */
[----:B------:R-:W-:Y:S04]  /*08e0*/  LDS R24, [R22+0x280] ;  /* 0x0002800016187984 */ /* 0x000fe80000000800 */
[----:B------:R-:W-:Y:S01]  /*08f0*/  LDS R26, [R22+0x380] ;  /* 0x00038000161a7984 */ /* 0x000fe20000000800 */
[----:B0-----:R-:W-:-:S03]  /*0900*/  FFMA R12, R8, R12, R25 ;  /* 0x0000000c080c7223 */ /* 0x001fc60000000019 */
[----:B------:R-:W0:Y:S01]  /*0910*/  LDS R8, [R22+0x180] ;  /* 0x0001800016087984 */ /* 0x000e220000000800 */
[----:B-1----:R-:W-:-:S03]  /*0920*/  FFMA R28, R13, R9, R12 ;  /* 0x000000090d1c7223 */ /* 0x002fc6000000000c */
[----:B------:R-:W-:Y:S01]  /*0930*/  LDS R9, [R22+0x200] ;  /* 0x0002000016097984 */ /* 0x000fe20000000800 */
[----:B--2---:R-:W-:-:S03]  /*0940*/  FFMA R23, R23, R10, R28 ;  /* 0x0000000a17177223 */ /* 0x004fc6000000001c */
[----:B------:R-:W1:Y:S04]  /*0950*/  LDS.128 R12, [R27+0x10] ;  /* 0x000010001b0c7984 */ /* 0x000e680000000c00 */
[----:B------:R-:W2:Y:S01]  /*0960*/  LDS R25, [R22+0x300] ;  /* 0x0003000016197984 */ /* 0x000ea20000000800 */
[----:B0-----:R-:W-:-:S04]  /*0970*/  FFMA R11, R8, R11, R23 ;  /* 0x0000000b080b7223 */ /* 0x001fc80000000017 */
[----:B-1----:R-:W-:-:S04]  /*0980*/  FFMA R9, R12, R9, R11 ;  /* 0x000000090c097223 */ /* 0x002fc8000000000b */
[----:B------:R-:W-:-:S04]  /*0990*/  FFMA R24, R24, R13, R9 ;  /* 0x0000000d18187223 */ /* 0x000fc80000000009 */
[----:B--2---:R-:W-:-:S04]  /*09a0*/  FFMA R25, R25, R14, R24 ;  /* 0x0000000e19197223 */ /* 0x004fc80000000018 */
[----:B------:R-:W-:-:S07]  /*09b0*/  FFMA R25, R26, R15, R25 ;  /* 0x0000000f1a197223 */ /* 0x000fce0000000019 */
.L_x_4:
[----:B------:R-:W-:Y:S05]  /*09c0*/  @!P2 BRA `(.L_x_3) ;  /* 0x000000000074a947 */ /* 0x000fea0003800000 */
[----:B------:R-:W-:Y:S02]  /*09d0*/  IADD3 R8, PT, PT, R6, -0x1, RZ ;  /* 0xffffffff06087810 */ /* 0x000fe40007ffe0ff */
[----:B------:R-:W-:Y:S02]  /*09e0*/  ISETP.NE.AND P2, PT, R4, RZ, PT ;  /* 0x000000ff0400720c */ /* 0x000fe40003f45270 */
[----:B------:R-:W-:-:S13]  /*09f0*/  ISETP.GE.U32.AND P1, PT, R8, 0x3, PT ;  /* 0x000000030800780c */ /* 0x000fda0003f26070 */
[----:B------:R-:W-:Y:S05]  /*0a00*/  @!P1 BRA `(.L_x_5) ;  /* 0x0000000000309947 */ /* 0x000fea0003800000 */
[C---:B------:R-:W-:Y:S01]  /*0a10*/  IMAD R8, R21.reuse, 0x4, R17 ;  /* 0x0000000415087824 */ /* 0x040fe200078e0211 */
[C---:B0-----:R-:W-:Y:S02]  /*0a20*/  LEA R12, R21.reuse, R16, 0x7 ;  /* 0x00000010150c7211 */ /* 0x041fe400078e38ff */
[----:B------:R-:W-:-:S03]  /*0a30*/  IADD3 R21, PT, PT, R21, 0x4, RZ ;  /* 0x0000000415157810 */ /* 0x000fc60007ffe0ff */
[----:B------:R-:W-:Y:S04]  /*0a40*/  LDS R13, [R12] ;  /* 0x000000000c0d7984 */ /* 0x000fe80000000800 */
[----:B------:R-:W0:Y:S04]  /*0a50*/  LDS.128 R8, [R8] ;  /* 0x0000000008087984 */ /* 0x000e280000000c00 */
[----:B------:R-:W1:Y:S04]  /*0a60*/  LDS R15, [R12+0x80] ;  /* 0x000080000c0f7984 */ /* 0x000e680000000800 */
[----:B------:R-:W2:Y:S04]  /*0a70*/  LDS R22, [R12+0x100] ;  /* 0x000100000c167984 */ /* 0x000ea80000000800 */
[----:B------:R-:W3:Y:S01]  /*0a80*/  LDS R23, [R12+0x180] ;  /* 0x000180000c177984 */ /* 0x000ee20000000800 */
[----:B0-----:R-:W-:-:S04]  /*0a90*/  FFMA R14, R8, R13, R25 ;  /* 0x0000000d080e7223 */ /* 0x001fc80000000019 */
[----:B-1----:R-:W-:-:S04]  /*0aa0*/  FFMA R9, R15, R9, R14 ;  /* 0x000000090f097223 */ /* 0x002fc8000000000e */
[----:B--2---:R-:W-:-:S04]  /*0ab0*/  FFMA R10, R22, R10, R9 ;  /* 0x0000000a160a7223 */ /* 0x004fc80000000009 */
[----:B---3--:R-:W-:-:S07]  /*0ac0*/  FFMA R25, R23, R11, R10 ;  /* 0x0000000b17197223 */ /* 0x008fce000000000a */
.L_x_5:
[----:B------:R-:W-:Y:S05]  /*0ad0*/  @!P2 BRA `(.L_x_3) ;  /* 0x000000000030a947 */ /* 0x000fea0003800000 */
[C---:B------:R-:W-:Y:S02]  /*0ae0*/  LEA R8, R21.reuse, R17, 0x2 ;  /* 0x0000001115087211 */ /* 0x040fe400078e10ff */
[----:B------:R-:W-:Y:S02]  /*0af0*/  LEA R13, R21, R16, 0x7 ;  /* 0x00000010150d7211 */ /* 0x000fe400078e38ff */
[----:B------:R-:W-:Y:S02]  /*0b00*/  ISETP.NE.AND P1, PT, R4, 0x1, PT ;  /* 0x000000010400780c */ /* 0x000fe40003f25270 */
[----:B------:R-:W-:Y:S04]  /*0b10*/  LDS.128 R8, [R8] ;  /* 0x0000000008087984 */ /* 0x000fe80000000c00 */
[----:B0-----:R-:W0:Y:S02]  /*0b20*/  LDS R12, [R13] ;  /* 0x000000000d0c7984 */ /* 0x001e240000000800 */
[----:B0-----:R-:W-:-:S05]  /*0b30*/  FFMA R25, R8, R12, R25 ;  /* 0x0000000c08197223 */ /* 0x001fca0000000019 */
[----:B------:R-:W-:Y:S05]  /*0b40*/  @!P1 BRA `(.L_x_3) ;  /* 0x0000000000149947 */ /* 0x000fea0003800000 */
[----:B------:R-:W-:Y:S01]  /*0b50*/  ISETP.NE.AND P1, PT, R4, 0x2, PT ;  /* 0x000000020400780c */ /* 0x000fe20003f25270 */
[----:B------:R-:W0:-:S12]  /*0b60*/  LDS R8, [R13+0x80] ;  /* 0x000080000d087984 */ /* 0x000e180000000800 */
[----:B------:R-:W1:Y:S01]  /*0b70*/  @P1 LDS R12, [R13+0x100] ;  /* 0x000100000d0c1984 */ /* 0x000e620000000800 */
[----:B0-----:R-:W-:-:S04]  /*0b80*/  FFMA R25, R8, R9, R25 ;  /* 0x0000000908197223 */ /* 0x001fc80000000019 */
[----:B-1----:R-:W-:-:S07]  /*0b90*/  @P1 FFMA R25, R12, R10, R25 ;  /* 0x0000000a0c191223 */ /* 0x002fce0000000019 */
.L_x_3:
[----:B------:R-:W-:Y:S06]  /*0ba0*/  BAR.SYNC.DEFER_BLOCKING 0x0 ;  /* 0x0000000000007b1d */ /* 0x000fec0000010000 */
[----:B------:R-:W-:Y:S05]  /*0bb0*/  @!P0 BRA `(.L_x_6) ;  /* 0xfffffff400cc8947 */ /* 0x000fea000383ffff */
.L_x_0:
[----:B------:R-:W1:Y:S01]  /*0bc0*/  LDCU UR4, c[0x0][0x3a0] ;  /* 0x00007400ff0477ac */ /* 0x000e620008000800 */
[----:B------:R-:W2:Y:S01]  /*0bd0*/  LDCU UR5, c[0x0][0x398] ;  /* 0x00007300ff0577ac */ /* 0x000ea20008000800 */
[----:B-1----:R-:W-:-:S04]  /*0be0*/  ISETP.GE.U32.AND P0, PT, R19, UR4, PT ;  /* 0x0000000413007c0c */ /* 0x002fc8000bf06070 */
[----:B--2---:R-:W-:-:S13]  /*0bf0*/  ISETP.GE.U32.OR P0, PT, R20, UR5, P0 ;  /* 0x0000000514007c0c */ /* 0x004fda0008706470 */
[----:B------:R-:W-:Y:S05]  /*0c00*/  @P0 EXIT ;  /* 0x000000000000094d */ /* 0x000fea0003800000 */
[----:B------:R-:W1:Y:S01]  /*0c10*/  LDC.64 R2, c[0x0][0x380] ;  /* 0x0000e000ff027b82 */ /* 0x000e620000000a00 */
[----:B------:R-:W-:-:S04]  /*0c20*/  IMAD R19, R20, UR4, R19 ;  /* 0x0000000414137c24 */ /* 0x000fc8000f8e0213 */
[----:B-1----:R-:W-:-:S05]  /*0c30*/  IMAD.WIDE.U32 R2, R19, 0x4, R2 ;  /* 0x0000000413027825 */ /* 0x002fca00078e0002 */
[----:B------:R-:W-:Y:S01]  /*0c40*/  STG.E desc[UR10][R2.64], R25 ;  /* 0x0000001902007986 */ /* 0x000fe2000c10190a */
[----:B------:R-:W-:Y:S05]  /*0c50*/  EXIT ;  /* 0x000000000000794d */ /* 0x000fea0003800000 */
.L_x_7:
[----:B------:R-:W-:-:S00]  /*0c60*/  BRA `(.L_x_7) ;  /* 0xfffffffc00fc7947 */ /* 0x000fc0000383ffff */
[----:B------:R-:W-:-:S00]  /*0c70*/  NOP ;  /* 0x0000000000007918 */ /* 0x000fc00000000000 */
        /* <DEDUP_REMOVED lines=8> */
.L_x_13:


//--------------------- .text._Z17naive_cuda_matmulPfS_S_jjj --------------------------
	.section	.text._Z17naive_cuda_matmulPfS_S_jjj,"ax",@progbits
	.align	128
        .global         _Z17naive_cuda_matmulPfS_S_jjj
        .type           _Z17naive_cuda_matmulPfS_S_jjj,@function
        .size           _Z17naive_cuda_matmulPfS_S_jjj,(.L_x_14 - _Z17naive_cuda_matmulPfS_S_jjj)
        .other          _Z17naive_cuda_matmulPfS_S_jjj,@"STO_CUDA_ENTRY STV_DEFAULT"
_Z17naive_cuda_matmulPfS_S_jjj:
.text._Z17naive_cuda_matmulPfS_S_jjj:
[----:B------:R-:W-:Y:S01]  /*0000*/  LDC R1, c[0x0][0x37c] ;  /* 0x0000df00ff017b82 */ /* 0x000fe20000000800 */
[----:B------:R-:W0:Y:S07]  /*0010*/  S2R R7, SR_TID.X ;  /* 0x0000000000077919 */ /* 0x000e2e0000002100 */
[----:B------:R-:W1:Y:S01]  /*0020*/  S2UR UR4, SR_CTAID.X ;  /* 0x00000000000479c3 */ /* 0x000e620000002500 */
[----:B------:R-:W2:Y:S01]  /*0030*/  LDCU UR7, c[0x0][0x398] ;  /* 0x00007300ff0777ac */ /* 0x000ea20008000800 */
[----:B------:R-:W3:Y:S06]  /*0040*/  S2R R5, SR_TID.Y ;  /* 0x0000000000057919 */ /* 0x000eec0000002200 */
[----:B------:R-:W3:Y:S01]  /*0050*/  LDC R2, c[0x0][0x364] ;  /* 0x0000d900ff027b82 */ /* 0x000ee20000000800 */
[----:B------:R-:W1:Y:S07]  /*0060*/  LDCU UR5, c[0x0][0x360] ;  /* 0x00006c00ff0577ac */ /* 0x000e6e0008000800 */
[----:B------:R-:W3:Y:S08]  /*0070*/  S2UR UR6, SR_CTAID.Y ;  /* 0x00000000000679c3 */ /* 0x000ef00000002600 */
[----:B------:R-:W4:Y:S01]  /*0080*/  LDC R0, c[0x0][0x3a0] ;  /* 0x0000e800ff007b82 */ /* 0x000f220000000800 */
[----:B-1----:R-:W-:-:S06]  /*0090*/  UIMAD UR4, UR4, UR5, URZ ;  /* 0x00000005040472a4 */ /* 0x002fcc000f8e02ff */
[----:B0-----:R-:W-:Y:S01]  /*00a0*/  IADD3 R3, PT, PT, R7, UR4, RZ ;  /* 0x0000000407037c10 */ /* 0x001fe2000fffe0ff */
[----:B---3--:R-:W-:-:S03]  /*00b0*/  IMAD R2, R2, UR6, R5 ;  /* 0x0000000602027c24 */ /* 0x008fc6000f8e0205 */
[----:B----4-:R-:W-:-:S04]  /*00c0*/  ISETP.GE.U32.AND P0, PT, R3, R0, PT ;  /* 0x000000000300720c */ /* 0x010fc80003f06070 */
[----:B--2---:R-:W-:-:S13]  /*00d0*/  ISETP.GE.U32.OR P0, PT, R2, UR7, P0 ;  /* 0x0000000702007c0c */ /* 0x004fda0008706470 */
[----:B------:R-:W-:Y:S05]  /*00e0*/  @P0 EXIT ;  /* 0x000000000000094d */ /* 0x000fea0003800000 */
[----:B------:R-:W0:Y:S01]  /*00f0*/  LDC R5, c[0x0][0x39c] ;  /* 0x0000e700ff057b82 */ /* 0x000e220000000800 */
[----:B------:R-:W1:Y:S01]  /*0100*/  LDCU.64 UR6, c[0x0][0x358] ;  /* 0x00006b00ff0677ac */ /* 0x000e620008000a00 */
[----:B------:R-:W-:Y:S01]  /*0110*/  HFMA2 R12, -RZ, RZ, 0, 0 ;  /* 0x00000000ff0c7431 */ /* 0x000fe200000001ff */
[----:B0-----:R-:W-:-:S13]  /*0120*/  ISETP.NE.AND P0, PT, R5, RZ, PT ;  /* 0x000000ff0500720c */ /* 0x001fda0003f05270 */
[----:B-1----:R-:W-:Y:S05]  /*0130*/  @!P0 BRA `(.L_x_8) ;  /* 0x0000000800448947 */ /* 0x002fea0003800000 */
[C---:B------:R-:W-:Y:S02]  /*0140*/  ISETP.GE.U32.AND P1, PT, R5.reuse, 0x8, PT ;  /* 0x000000080500780c */ /* 0x040fe40003f26070 */
[----:B------:R-:W-:Y:S02]  /*0150*/  LOP3.LUT R4, R5, 0x7, RZ, 0xc0, !PT ;  /* 0x0000000705047812 */ /* 0x000fe400078ec0ff */
[----:B------:R-:W-:Y:S02]  /*0160*/  MOV R12, RZ ;  /* 0x000000ff000c7202 */ /* 0x000fe40000000f00 */
[----:B------:R-:W-:Y:S02]  /*0170*/  ISETP.NE.AND P0, PT, R4, RZ, PT ;  /* 0x000000ff0400720c */ /* 0x000fe40003f05270 */
[----:B------:R-:W-:-:S05]  /*0180*/  MOV R6, RZ ;  /* 0x000000ff00067202 */ /* 0x000fca0000000f00 */
[----:B------:R-:W-:Y:S06]  /*0190*/  @!P1 BRA `(.L_x_9) ;  /* 0x0000000400249947 */ /* 0x000fec0003800000 */
[----:B------:R-:W-:Y:S01]  /*01a0*/  LOP3.LUT R6, R5, 0xfffffff8, RZ, 0xc0, !PT ;  /* 0xfffffff805067812 */ /* 0x000fe200078ec0ff */
[C---:B------:R-:W-:Y:S01]  /*01b0*/  IMAD R11, R0.reuse, 0x3, R3 ;  /* 0x00000003000b7824 */ /* 0x040fe200078e0203 */
[C---:B------:R-:W-:Y:S01]  /*01c0*/  IADD3 R7, PT, PT, R0.reuse, UR4, R7 ;  /* 0x0000000400077c10 */ /* 0x040fe2000fffe007 */
[C-C-:B------:R-:W-:Y:S01]  /*01d0*/  IMAD R15, R0.reuse, 0x5, R3.reuse ;  /* 0x00000005000f7824 */ /* 0x140fe200078e0203 */
[CC--:B------:R-:W-:Y:S01]  /*01e0*/  LEA R9, R0.reuse, R3.reuse, 0x1 ;  /* 0x0000000300097211 */ /* 0x0c0fe200078e08ff */
[C-C-:B------:R-:W-:Y:S01]  /*01f0*/  IMAD R25, R0.reuse, 0x6, R3.reuse ;  /* 0x0000000600197824 */ /* 0x140fe200078e0203 */
[C---:B------:R-:W-:Y:S01]  /*0200*/  LEA R13, R0.reuse, R3, 0x2 ;  /* 0x00000003000d7211 */ /* 0x040fe200078e10ff */
[----:B------:R-:W-:Y:S01]  /*0210*/  IMAD R27, R0, 0x7, R3 ;  /* 0x00000007001b7824 */ /* 0x000fe200078e0203 */
[----:B------:R-:W-:Y:S01]  /*0220*/  MOV R12, RZ ;  /* 0x000000ff000c7202 */ /* 0x000fe20000000f00 */
[----:B------:R-:W-:Y:S01]  /*0230*/  IMAD R8, R2, R5, 0x3 ;  /* 0x0000000302087424 */ /* 0x000fe200078e0205 */
[----:B------:R-:W-:-:S02]  /*0240*/  MOV R29, R3 ;  /* 0x00000003001d7202 */ /* 0x000fc40000000f00 */
[----:B------:R-:W-:-:S07]  /*0250*/  IADD3 R10, PT, PT, -R6, RZ, RZ ;  /* 0x000000ff060a7210 */ /* 0x000fce0007ffe1ff */
.L_x_10:
[----:B------:R-:W0:Y:S01]  /*0260*/  LDC.64 R20, c[0x0][0x388] ;  /* 0x0000e200ff147b82 */ /* 0x000e220000000a00 */
[----:B------:R-:W-:-:S07]  /*0270*/  IADD3 R23, PT, PT, R8, -0x3, RZ ;  /* 0xfffffffd08177810 */ /* 0x000fce0007ffe0ff */
[----:B------:R-:W1:Y:S01]  /*0280*/  LDC.64 R16, c[0x0][0x390] ;  /* 0x0000e400ff107b82 */ /* 0x000e620000000a00 */
[----:B0-----:R-:W-:-:S06]  /*0290*/  IMAD.WIDE.U32 R22, R23, 0x4, R20 ;  /* 0x0000000417167825 */ /* 0x001fcc00078e0014 */
[----:B------:R-:W2:Y:S01]  /*02a0*/  LDG.E R23, desc[UR6][R22.64] ;  /* 0x0000000616177981 */ /* 0x000ea2000c1e1900 */
[----:B-1----:R-:W-:-:S06]  /*02b0*/  IMAD.WIDE.U32 R18, R29, 0x4, R16 ;  /* 0x000000041d127825 */ /* 0x002fcc00078e0010 */
[----:B------:R-:W2:Y:S01]  /*02c0*/  LDG.E R18, desc[UR6][R18.64] ;  /* 0x0000000612127981 */ /* 0x000ea2000c1e1900 */
[C---:B------:R-:W-:Y:S02]  /*02d0*/  IADD3 R14, PT, PT, R8.reuse, -0x2, RZ ;  /* 0xfffffffe080e7810 */ /* 0x040fe40007ffe0ff */
[----:B------:R-:W-:Y:S01]  /*02e0*/  IADD3 R24, PT, PT, R8, -0x1, RZ ;  /* 0xffffffff08187810 */ /* 0x000fe20007ffe0ff */
[----:B--2---:R-:W-:Y:S02]  /*02f0*/  FFMA R12, R23, R18, R12 ;  /* 0x00000012170c7223 */ /* 0x004fe4000000000c */
[----:B------:R-:W-:-:S04]  /*0300*/  IMAD.WIDE.U32 R18, R14, 0x4, R20 ;  /* 0x000000040e127825 */ /* 0x000fc800078e0014 */
[----:B------:R-:W-:Y:S01]  /*0310*/  IMAD.WIDE.U32 R22, R7, 0x4, R16 ;  /* 0x0000000407167825 */ /* 0x000fe200078e0010 */
[----:B------:R0:W2:Y:S04]  /*0320*/  LDG.E R14, desc[UR6][R18.64] ;  /* 0x00000006120e7981 */ /* 0x0000a8000c1e1900 */
[----:B------:R1:W2:Y:S01]  /*0330*/  LDG.E R26, desc[UR6][R22.64] ;  /* 0x00000006161a7981 */ /* 0x0002a2000c1e1900 */
[----:B0-----:R-:W-:-:S04]  /*0340*/  IMAD.WIDE.U32 R18, R24, 0x4, R20 ;  /* 0x0000000418127825 */ /* 0x001fc800078e0014 */
[----:B-1----:R-:W-:Y:S01]  /*0350*/  IMAD.WIDE.U32 R22, R9, 0x4, R16 ;  /* 0x0000000409167825 */ /* 0x002fe200078e0010 */
[----:B------:R0:W3:Y:S04]  /*0360*/  LDG.E R24, desc[UR6][R18.64] ;  /* 0x0000000612187981 */ /* 0x0000e8000c1e1900 */
[----:B------:R1:W3:Y:S01]  /*0370*/  LDG.E R28, desc[UR6][R22.64] ;  /* 0x00000006161c7981 */ /* 0x0002e2000c1e1900 */
[----:B0-----:R-:W-:-:S04]  /*0380*/  IMAD.WIDE.U32 R18, R8, 0x4, R20 ;  /* 0x0000000408127825 */ /* 0x001fc800078e0014 */
[----:B-1----:R-:W-:-:S04]  /*0390*/  IMAD.WIDE.U32 R22, R11, 0x4, R16 ;  /* 0x000000040b167825 */ /* 0x002fc800078e0010 */
[----:B--2---:R-:W-:Y:S02]  /*03a0*/  FFMA R12, R14, R26, R12 ;  /* 0x0000001a0e0c7223 */ /* 0x004fe4000000000c */
[----:B------:R-:W2:Y:S04]  /*03b0*/  LDG.E R14, desc[UR6][R18.64] ;  /* 0x00000006120e7981 */ /* 0x000ea8000c1e1900 */
[----:B------:R0:W2:Y:S01]  /*03c0*/  LDG.E R26, desc[UR6][R22.64] ;  /* 0x00000006161a7981 */ /* 0x0000a2000c1e1900 */
[----:B---3--:R-:W-:Y:S01]  /*03d0*/  FFMA R12, R24, R28, R12 ;  /* 0x0000001c180c7223 */ /* 0x008fe2000000000c */
[----:B------:R-:W-:Y:S01]  /*03e0*/  IADD3 R24, PT, PT, R8, 0x1, RZ ;  /* 0x0000000108187810 */ /* 0x000fe20007ffe0ff */
[----:B0-----:R-:W-:-:S04]  /*03f0*/  IMAD.WIDE.U32 R22, R13, 0x4, R16 ;  /* 0x000000040d167825 */ /* 0x001fc800078e0010 */
[----:B------:R-:W-:Y:S01]  /*0400*/  IMAD.WIDE.U32 R18, R24, 0x4, R20 ;  /* 0x0000000418127825 */ /* 0x000fe200078e0014 */
[----:B------:R-:W3:Y:S04]  /*0410*/  LDG.E R28, desc[UR6][R22.64] ;  /* 0x00000006161c7981 */ /* 0x000ee8000c1e1900 */
[----:B------:R0:W3:Y:S01]  /*0420*/  LDG.E R24, desc[UR6][R18.64] ;  /* 0x0000000612187981 */ /* 0x0000e2000c1e1900 */
[----:B--2---:R-:W-:Y:S01]  /*0430*/  FFMA R12, R14, R26, R12 ;  /* 0x0000001a0e0c7223 */ /* 0x004fe2000000000c */
[C---:B------:R-:W-:Y:S02]  /*0440*/  IADD3 R26, PT, PT, R8.reuse, 0x3, RZ ;  /* 0x00000003081a7810 */ /* 0x040fe40007ffe0ff */
[----:B------:R-:W-:-:S03]  /*0450*/  IADD3 R14, PT, PT, R8, 0x2, RZ ;  /* 0x00000002080e7810 */ /* 0x000fc60007ffe0ff */
[----:B0-----:R-:W-:Y:S01]  /*0460*/  IMAD.WIDE.U32 R18, R26, 0x4, R20 ;  /* 0x000000041a127825 */ /* 0x001fe200078e0014 */
[----:B------:R-:W-:-:S03]  /*0470*/  IADD3 R26, PT, PT, R8, 0x4, RZ ;  /* 0x00000004081a7810 */ /* 0x000fc60007ffe0ff */
[--C-:B------:R-:W-:Y:S02]  /*0480*/  IMAD.WIDE.U32 R22, R14, 0x4, R20.reuse ;  /* 0x000000040e167825 */ /* 0x100fe400078e0014 */
[----:B------:R0:W2:Y:S02]  /*0490*/  LDG.E R14, desc[UR6][R18.64] ;  /* 0x00000006120e7981 */ /* 0x0000a4000c1e1900 */
[----:B------:R-:W-:-:S04]  /*04a0*/  IMAD.WIDE.U32 R20, R26, 0x4, R20 ;  /* 0x000000041a147825 */ /* 0x000fc800078e0014 */
[----:B---3--:R-:W-:Y:S02]  /*04b0*/  FFMA R12, R24, R28, R12 ;  /* 0x0000001c180c7223 */ /* 0x008fe4000000000c */
[----:B------:R-:W3:Y:S01]  /*04c0*/  LDG.E R21, desc[UR6][R20.64] ;  /* 0x0000000614157981 */ /* 0x000ee2000c1e1900 */
[----:B0-----:R-:W-:-:S03]  /*04d0*/  IMAD.WIDE.U32 R18, R15, 0x4, R16 ;  /* 0x000000040f127825 */ /* 0x001fc600078e0010 */
[----:B------:R0:W4:Y:S04]  /*04e0*/  LDG.E R24, desc[UR6][R22.64] ;  /* 0x0000000616187981 */ /* 0x000128000c1e1900 */
[----:B------:R-:W4:Y:S01]  /*04f0*/  LDG.E R26, desc[UR6][R18.64] ;  /* 0x00000006121a7981 */ /* 0x000f22000c1e1900 */
[----:B0-----:R-:W-:-:S04]  /*0500*/  IMAD.WIDE.U32 R22, R25, 0x4, R16 ;  /* 0x0000000419167825 */ /* 0x001fc800078e0010 */
[----:B------:R-:W-:Y:S01]  /*0510*/  IMAD.WIDE.U32 R16, R27, 0x4, R16 ;  /* 0x000000041b107825 */ /* 0x000fe200078e0010 */
[----:B------:R-:W2:Y:S05]  /*0520*/  LDG.E R28, desc[UR6][R22.64] ;  /* 0x00000006161c7981 */ /* 0x000eaa000c1e1900 */
[----:B------:R-:W3:Y:S01]  /*0530*/  LDG.E R16, desc[UR6][R16.64] ;  /* 0x0000000610107981 */ /* 0x000ee2000c1e1900 */
[----:B------:R-:W-:-:S04]  /*0540*/  IADD3 R10, PT, PT, R10, 0x8, RZ ;  /* 0x000000080a0a7810 */ /* 0x000fc80007ffe0ff */
[----:B------:R-:W-:Y:S02]  /*0550*/  ISETP.NE.AND P1, PT, R10, RZ, PT ;  /* 0x000000ff0a00720c */ /* 0x000fe40003f25270 */
[----:B------:R-:W-:Y:S02]  /*0560*/  IADD3 R8, PT, PT, R8, 0x8, RZ ;  /* 0x0000000808087810 */ /* 0x000fe40007ffe0ff */
[C---:B------:R-:W-:Y:S02]  /*0570*/  LEA R7, R0.reuse, R7, 0x3 ;  /* 0x0000000700077211 */ /* 0x040fe400078e18ff */
[C---:B------:R-:W-:Y:S02]  /*0580*/  LEA R9, R0.reuse, R9, 0x3 ;  /* 0x0000000900097211 */ /* 0x040fe400078e18ff */
[C---:B------:R-:W-:Y:S02]  /*0590*/  LEA R11, R0.reuse, R11, 0x3 ;  /* 0x0000000b000b7211 */ /* 0x040fe400078e18ff */
[----:B------:R-:W-:-:S02]  /*05a0*/  LEA R13, R0, R13, 0x3 ;  /* 0x0000000d000d7211 */ /* 0x000fc400078e18ff */
[C---:B------:R-:W-:Y:S02]  /*05b0*/  LEA R15, R0.reuse, R15, 0x3 ;  /* 0x0000000f000f7211 */ /* 0x040fe400078e18ff */
[C---:B------:R-:W-:Y:S02]  /*05c0*/  LEA R25, R0.reuse, R25, 0x3 ;  /* 0x0000001900197211 */ /* 0x040fe400078e18ff */
[C---:B------:R-:W-:Y:S02]  /*05d0*/  LEA R27, R0.reuse, R27, 0x3 ;  /* 0x0000001b001b7211 */ /* 0x040fe400078e18ff */
[----:B------:R-:W-:Y:S01]  /*05e0*/  LEA R29, R0, R29, 0x3 ;  /* 0x0000001d001d7211 */ /* 0x000fe200078e18ff */
[----:B----4-:R-:W-:-:S04]  /*05f0*/  FFMA R12, R24, R26, R12 ;  /* 0x0000001a180c7223 */ /* 0x010fc8000000000c */
[----:B--2---:R-:W-:-:S04]  /*0600*/  FFMA R12, R14, R28, R12 ;  /* 0x0000001c0e0c7223 */ /* 0x004fc8000000000c */
[----:B---3--:R-:W-:Y:S01]  /*0610*/  FFMA R12, R21, R16, R12 ;  /* 0x00000010150c7223 */ /* 0x008fe2000000000c */
[----:B------:R-:W-:Y:S06]  /*0620*/  @P1 BRA `(.L_x_10) ;  /* 0xfffffffc000c1947 */ /* 0x000fec000383ffff */
.L_x_9:
[----:B------:R-:W-:Y:S05]  /*0630*/  @!P0 BRA `(.L_x_8) ;  /* 0x0000000400048947 */ /* 0x000fea0003800000 */
[----:B------:R-:W-:Y:S02]  /*0640*/  ISETP.GE.U32.AND P0, PT, R4, 0x4, PT ;  /* 0x000000040400780c */ /* 0x000fe40003f06070 */
[----:B------:R-:W-:-:S04]  /*0650*/  LOP3.LUT R13, R5, 0x3, RZ, 0xc0, !PT ;  /* 0x00000003050d7812 */ /* 0x000fc800078ec0ff */
[----:B------:R-:W-:-:S07]  /*0660*/  ISETP.NE.AND P1, PT, R13, RZ, PT ;  /* 0x000000ff0d00720c */ /* 0x000fce0003f25270 */
[----:B------:R-:W-:Y:S06]  /*0670*/  @!P0 BRA `(.L_x_11) ;  /* 0x00000000007c8947 */ /* 0x000fec0003800000 */
[----:B------:R-:W0:Y:S01]  /*0680*/  LDC.64 R8, c[0x0][0x390] ;  /* 0x0000e400ff087b82 */ /* 0x000e220000000a00 */
[----:B------:R-:W-:Y:S02]  /*0690*/  IMAD R15, R2, R5, R6 ;  /* 0x00000005020f7224 */ /* 0x000fe400078e0206 */
[----:B------:R-:W-:-:S03]  /*06a0*/  IMAD R17, R6, R0, R3 ;  /* 0x0000000006117224 */ /* 0x000fc600078e0203 */
[C---:B------:R-:W-:Y:S02]  /*06b0*/  IADD3 R23, PT, PT, R15.reuse, 0x1, RZ ;  /* 0x000000010f177810 */ /* 0x040fe40007ffe0ff */
[----:B------:R-:W1:Y:S01]  /*06c0*/  LDC.64 R10, c[0x0][0x388] ;  /* 0x0000e200ff0a7b82 */ /* 0x000e620000000a00 */
[C---:B------:R-:W-:Y:S02]  /*06d0*/  IADD3 R27, PT, PT, R15.reuse, 0x2, RZ ;  /* 0x000000020f1b7810 */ /* 0x040fe40007ffe0ff */
[----:B------:R-:W-:Y:S01]  /*06e0*/  IADD3 R4, PT, PT, R15, 0x3, RZ ;  /* 0x000000030f047810 */ /* 0x000fe20007ffe0ff */
[C---:B0-----:R-:W-:Y:S01]  /*06f0*/  IMAD.WIDE.U32 R20, R17.reuse, 0x4, R8 ;  /* 0x0000000411147825 */ /* 0x041fe200078e0008 */
[----:B------:R-:W-:-:S04]  /*0700*/  IADD3 R17, PT, PT, R17, R0, RZ ;  /* 0x0000000011117210 */ /* 0x000fc80007ffe0ff */
[-C--:B------:R-:W-:Y:S01]  /*0710*/  IADD3 R29, PT, PT, R17, R0.reuse, RZ ;  /* 0x00000000111d7210 */ /* 0x080fe20007ffe0ff */
[--C-:B-1----:R-:W-:Y:S01]  /*0720*/  IMAD.WIDE.U32 R24, R15, 0x4, R10.reuse ;  /* 0x000000040f187825 */ /* 0x102fe200078e000a */
[----:B------:R-:W2:Y:S03]  /*0730*/  LDG.E R20, desc[UR6][R20.64] ;  /* 0x0000000614147981 */ /* 0x000ea6000c1e1900 */
[----:B------:R-:W-:Y:S01]  /*0740*/  IMAD.WIDE.U32 R22, R23, 0x4, R10 ;  /* 0x0000000417167825 */ /* 0x000fe200078e000a */
[----:B------:R-:W2:Y:S03]  /*0750*/  LDG.E R7, desc[UR6][R24.64] ;  /* 0x0000000618077981 */ /* 0x000ea6000c1e1900 */
[----:B------:R-:W-:Y:S02]  /*0760*/  IMAD.WIDE.U32 R18, R17, 0x4, R8 ;  /* 0x0000000411127825 */ /* 0x000fe400078e0008 */
[----:B------:R-:W3:Y:S02]  /*0770*/  LDG.E R22, desc[UR6][R22.64] ;  /* 0x0000000616167981 */ /* 0x000ee4000c1e1900 */
[----:B------:R-:W-:Y:S01]  /*0780*/  IMAD.WIDE.U32 R14, R27, 0x4, R10 ;  /* 0x000000041b0e7825 */ /* 0x000fe200078e000a */
[C---:B------:R-:W-:Y:S01]  /*0790*/  IADD3 R27, PT, PT, R29.reuse, R0, RZ ;  /* 0x000000001d1b7210 */ /* 0x040fe20007ffe0ff */
[----:B------:R-:W3:Y:S02]  /*07a0*/  LDG.E R19, desc[UR6][R18.64] ;  /* 0x0000000612137981 */ /* 0x000ee4000c1e1900 */
[----:B------:R-:W-:-:S02]  /*07b0*/  IMAD.WIDE.U32 R16, R29, 0x4, R8 ;  /* 0x000000041d107825 */ /* 0x000fc400078e0008 */
[----:B------:R-:W4:Y:S02]  /*07c0*/  LDG.E R14, desc[UR6][R14.64] ;  /* 0x000000060e0e7981 */ /* 0x000f24000c1e1900 */
[----:B------:R-:W-:Y:S02]  /*07d0*/  IMAD.WIDE.U32 R10, R4, 0x4, R10 ;  /* 0x00000004040a7825 */ /* 0x000fe400078e000a */
[----:B------:R-:W4:Y:S02]  /*07e0*/  LDG.E R16, desc[UR6][R16.64] ;  /* 0x0000000610107981 */ /* 0x000f24000c1e1900 */
[----:B------:R-:W-:Y:S02]  /*07f0*/  IMAD.WIDE.U32 R8, R27, 0x4, R8 ;  /* 0x000000041b087825 */ /* 0x000fe400078e0008 */
[----:B------:R-:W5:Y:S04]  /*0800*/  LDG.E R10, desc[UR6][R10.64] ;  /* 0x000000060a0a7981 */ /* 0x000f68000c1e1900 */
[----:B------:R-:W5:Y:S01]  /*0810*/  LDG.E R8, desc[UR6][R8.64] ;  /* 0x0000000608087981 */ /* 0x000f62000c1e1900 */
[----:B------:R-:W-:Y:S01]  /*0820*/  IADD3 R6, PT, PT, R6, 0x4, RZ ;  /* 0x0000000406067810 */ /* 0x000fe20007ffe0ff */
[----:B--2---:R-:W-:-:S04]  /*0830*/  FFMA R7, R7, R20, R12 ;  /* 0x0000001407077223 */ /* 0x004fc8000000000c */
[----:B---3--:R-:W-:-:S04]  /*0840*/  FFMA R7, R22, R19, R7 ;  /* 0x0000001316077223 */ /* 0x008fc80000000007 */
[----:B----4-:R-:W-:-:S04]  /*0850*/  FFMA R7, R14, R16, R7 ;  /* 0x000000100e077223 */ /* 0x010fc80000000007 */
[----:B-----5:R-:W-:-:S07]  /*0860*/  FFMA R12, R10, R8, R7 ;  /* 0x000000080a0c7223 */ /* 0x020fce0000000007 */
.L_x_11:
[----:B------:R-:W-:Y:S05]  /*0870*/  @!P1 BRA `(.L_x_8) ;  /* 0x0000000000749947 */ /* 0x000fea0003800000 */
[----:B------:R-:W-:Y:S02]  /*0880*/  ISETP.NE.AND P0, PT, R13, 0x1, PT ;  /* 0x000000010d00780c */ /* 0x000fe40003f05270 */
[----:B------:R-:W-:-:S04]  /*0890*/  LOP3.LUT R4, R5, 0x1, RZ, 0xc0, !PT ;  /* 0x0000000105047812 */ /* 0x000fc800078ec0ff */
[----:B------:R-:W-:-:S07]  /*08a0*/  ISETP.NE.U32.AND P1, PT, R4, 0x1, PT ;  /* 0x000000010400780c */ /* 0x000fce0003f25070 */
[----:B------:R-:W0:Y:S01]  /*08b0*/  @P0 LDC.64 R14, c[0x0][0x390] ;  /* 0x0000e400ff0e0b82 */ /* 0x000e220000000a00 */
[----:B------:R-:W-:Y:S02]  /*08c0*/  @P0 IMAD R7, R2, R5, R6 ;  /* 0x0000000502070224 */ /* 0x000fe400078e0206 */
[CC--:B------:R-:W-:Y:S01]  /*08d0*/  @P0 IMAD R17, R6.reuse, R0.reuse, R3 ;  /* 0x0000000006110224 */ /* 0x0c0fe200078e0203 */
[----:B------:R-:W-:Y:S02]  /*08e0*/  @P0 IADD3 R6, PT, PT, R6, 0x2, RZ ;  /* 0x0000000206060810 */ /* 0x000fe40007ffe0ff */
[----:B------:R-:W-:Y:S02]  /*08f0*/  @P0 IADD3 R13, PT, PT, R7, 0x1, RZ ;  /* 0x00000001070d0810 */ /* 0x000fe40007ffe0ff */
[----:B------:R-:W1:Y:S01]  /*0900*/  @P0 LDC.64 R18, c[0x0][0x388] ;  /* 0x0000e200ff120b82 */ /* 0x000e620000000a00 */
[----:B------:R-:W-:-:S07]  /*0910*/  @P0 IADD3 R23, PT, PT, R17, R0, RZ ;  /* 0x0000000011170210 */ /* 0x000fce0007ffe0ff */
[----:B------:R-:W2:Y:S08]  /*0920*/  @!P1 LDC.64 R8, c[0x0][0x388] ;  /* 0x0000e200ff089b82 */ /* 0x000eb00000000a00 */
[----:B------:R-:W3:Y:S01]  /*0930*/  @!P1 LDC.64 R10, c[0x0][0x390] ;  /* 0x0000e400ff0a9b82 */ /* 0x000ee20000000a00 */
[----:B0-----:R-:W-:-:S04]  /*0940*/  @P0 IMAD.WIDE.U32 R16, R17, 0x4, R14 ;  /* 0x0000000411100825 */ /* 0x001fc800078e000e */
[----:B------:R-:W-:Y:S02]  /*0950*/  @P0 IMAD.WIDE.U32 R14, R23, 0x4, R14 ;  /* 0x00000004170e0825 */ /* 0x000fe400078e000e */
[----:B------:R-:W4:Y:S02]  /*0960*/  @P0 LDG.E R16, desc[UR6][R16.64] ;  /* 0x0000000610100981 */ /* 0x000f24000c1e1900 */
[--C-:B-1----:R-:W-:Y:S02]  /*0970*/  @P0 IMAD.WIDE.U32 R20, R7, 0x4, R18.reuse ;  /* 0x0000000407140825 */ /* 0x102fe400078e0012 */
[----:B------:R-:W5:Y:S02]  /*0980*/  @P0 LDG.E R14, desc[UR6][R14.64] ;  /* 0x000000060e0e0981 */ /* 0x000f64000c1e1900 */
[----:B------:R-:W-:Y:S02]  /*0990*/  @P0 IMAD.WIDE.U32 R18, R13, 0x4, R18 ;  /* 0x000000040d120825 */ /* 0x000fe400078e0012 */
[----:B------:R-:W4:Y:S02]  /*09a0*/  @P0 LDG.E R7, desc[UR6][R20.64] ;  /* 0x0000000614070981 */ /* 0x000f24000c1e1900 */
[----:B------:R-:W-:-:S02]  /*09b0*/  @!P1 IMAD R5, R2, R5, R6 ;  /* 0x0000000502059224 */ /* 0x000fc400078e0206 */
[----:B------:R-:W-:Y:S01]  /*09c0*/  @!P1 IMAD R13, R6, R0, R3 ;  /* 0x00000000060d9224 */ /* 0x000fe200078e0203 */
[----:B------:R-:W5:Y:S01]  /*09d0*/  @P0 LDG.E R18, desc[UR6][R18.64] ;  /* 0x0000000612120981 */ /* 0x000f62000c1e1900 */
[----:B--2---:R-:W-:-:S04]  /*09e0*/  @!P1 IMAD.WIDE.U32 R8, R5, 0x4, R8 ;  /* 0x0000000405089825 */ /* 0x004fc800078e0008 */
[----:B---3--:R-:W-:Y:S02]  /*09f0*/  @!P1 IMAD.WIDE.U32 R10, R13, 0x4, R10 ;  /* 0x000000040d0a9825 */ /* 0x008fe400078e000a */
[----:B------:R-:W2:Y:S04]  /*0a00*/  @!P1 LDG.E R9, desc[UR6][R8.64] ;  /* 0x0000000608099981 */ /* 0x000ea8000c1e1900 */
[----:B------:R-:W2:Y:S01]  /*0a10*/  @!P1 LDG.E R10, desc[UR6][R10.64] ;  /* 0x000000060a0a9981 */ /* 0x000ea2000c1e1900 */
[----:B----4-:R-:W-:-:S04]  /*0a20*/  @P0 FFMA R7, R7, R16, R12 ;  /* 0x0000001007070223 */ /* 0x010fc8000000000c */
[----:B-----5:R-:W-:-:S04]  /*0a30*/  @P0 FFMA R12, R18, R14, R7 ;  /* 0x0000000e120c0223 */ /* 0x020fc80000000007 */
[----:B--2---:R-:W-:-:S07]  /*0a40*/  @!P1 FFMA R12, R9, R10, R12 ;  /* 0x0000000a090c9223 */ /* 0x004fce000000000c */
.L_x_8:
[----:B------:R-:W0:Y:S01]  /*0a50*/  LDC.64 R4, c[0x0][0x380] ;  /* 0x0000e000ff047b82 */ /* 0x000e220000000a00 */
[----:B------:R-:W-:-:S04]  /*0a60*/  IMAD R3, R2, R0, R3 ;  /* 0x0000000002037224 */ /* 0x000fc800078e0203 */
[----:B0-----:R-:W-:-:S05]  /*0a70*/  IMAD.WIDE.U32 R2, R3, 0x4, R4 ;  /* 0x0000000403027825 */ /* 0x001fca00078e0004 */
[----:B------:R-:W-:Y:S01]  /*0a80*/  STG.E desc[UR6][R2.64], R12 ;  /* 0x0000000c02007986 */ /* 0x000fe2000c101906 */
[----:B------:R-:W-:Y:S05]  /*0a90*/  EXIT ;  /* 0x000000000000794d */ /* 0x000fea0003800000 */
.L_x_12:
        /* <DEDUP_REMOVED lines=14> */
.L_x_14:


//--------------------- .nv.shared._Z17tiled_cuda_matmulPfS_S_jjjj --------------------------
	.section	.nv.shared._Z17tiled_cuda_matmulPfS_S_jjjj,"aw",@nobits
	.sectionflags	@""
	.align	4
.nv.shared._Z17tiled_cuda_matmulPfS_S_jjjj:
	.zero		9216


//--------------------- .nv.shared.reserved.0     --------------------------
	.section	.nv.shared.reserved.0,"aw",@nobits
	.weak		__nv_reservedSMEM_offset_0_alias
	.size		__nv_reservedSMEM_offset_0_alias, 0, 64
	.other		__nv_reservedSMEM_offset_0_alias,@"STO_CUDA_RESERVED_SHARED STV_DEFAULT"
__nv_reservedSMEM_offset_0_alias:
	.zero		0
	.zero		64


//--------------------- .nv.constant0._Z17tiled_cuda_matmulPfS_S_jjjj --------------------------
	.section	.nv.constant0._Z17tiled_cuda_matmulPfS_S_jjjj,"a",@progbits
	.sectionflags	@""
	.align	4
.nv.constant0._Z17tiled_cuda_matmulPfS_S_jjjj:
	.zero		936


//--------------------- .nv.constant0._Z17naive_cuda_matmulPfS_S_jjj --------------------------
	.section	.nv.constant0._Z17naive_cuda_matmulPfS_S_jjj,"a",@progbits
	.sectionflags	@""
	.align	4
.nv.constant0._Z17naive_cuda_matmulPfS_S_jjj:
	.zero		932


//--------------------- SYMBOLS --------------------------

	.type		.nv.reservedSmem.offset0,@object
	.size		.nv.reservedSmem.offset0,0x4
	.type		.nv.reservedSmem.cap,@object
	.size		.nv.reservedSmem.cap,0x4
